//
// Generated by NVIDIA NVVM Compiler
//
// Compiler Build ID: CL-36424714
// Cuda compilation tools, release 13.0, V13.0.88
// Based on NVVM 20.0.0
//

.version 9.0
.target sm_100
.address_size 64

	// .globl	_Z18sgemm2DBlocktilingifPKfS0_fPf
// _ZZ18sgemm2DBlocktilingifPKfS0_fPfE2As has been demoted
// _ZZ18sgemm2DBlocktilingifPKfS0_fPfE2Bs has been demoted

.visible .entry _Z18sgemm2DBlocktilingifPKfS0_fPf(
	.param .u32 _Z18sgemm2DBlocktilingifPKfS0_fPf_param_0,
	.param .f32 _Z18sgemm2DBlocktilingifPKfS0_fPf_param_1,
	.param .u64 .ptr .align 1 _Z18sgemm2DBlocktilingifPKfS0_fPf_param_2,
	.param .u64 .ptr .align 1 _Z18sgemm2DBlocktilingifPKfS0_fPf_param_3,
	.param .f32 _Z18sgemm2DBlocktilingifPKfS0_fPf_param_4,
	.param .u64 .ptr .align 1 _Z18sgemm2DBlocktilingifPKfS0_fPf_param_5
)
{
	.reg .pred 	%p<4>;
	.reg .b32 	%r<75>;
	.reg .b32 	%f<230>;
	.reg .b64 	%rd<112>;
	// demoted variable
	.shared .align 4 .b8 _ZZ18sgemm2DBlocktilingifPKfS0_fPfE2As[4096];
	// demoted variable
	.shared .align 4 .b8 _ZZ18sgemm2DBlocktilingifPKfS0_fPfE2Bs[4096];
	ld.param.u32 	%r34, [_Z18sgemm2DBlocktilingifPKfS0_fPf_param_0];
	ld.param.f32 	%f65, [_Z18sgemm2DBlocktilingifPKfS0_fPf_param_1];
	ld.param.u64 	%rd8, [_Z18sgemm2DBlocktilingifPKfS0_fPf_param_2];
	ld.param.u64 	%rd9, [_Z18sgemm2DBlocktilingifPKfS0_fPf_param_3];
	cvta.to.global.u64 	%rd10, %rd8;
	cvta.to.global.u64 	%rd11, %rd9;
	mov.u32 	%r35, %ctaid.y;
	mov.u32 	%r36, %ctaid.x;
	mov.u32 	%r1, %tid.x;
	and.b32  	%r2, %r1, 7;
	shr.u32 	%r3, %r1, 3;
	mul.lo.s32 	%r37, %r35, %r34;
	shl.b32 	%r38, %r37, 5;
	mul.wide.u32 	%rd12, %r38, 4;
	add.s64 	%rd110, %rd10, %rd12;
	shl.b32 	%r39, %r36, 5;
	mul.wide.u32 	%rd13, %r39, 4;
	add.s64 	%rd111, %rd11, %rd13;
	add.s32 	%r4, %r38, %r39;
	setp.eq.s32 	%p1, %r34, 0;
	mov.f32 	%f214, 0f00000000;
	mov.f32 	%f215, %f214;
	mov.f32 	%f216, %f214;
	mov.f32 	%f217, %f214;
	mov.f32 	%f218, %f214;
	mov.f32 	%f219, %f214;
	mov.f32 	%f220, %f214;
	mov.f32 	%f221, %f214;
	mov.f32 	%f222, %f214;
	mov.f32 	%f223, %f214;
	mov.f32 	%f224, %f214;
	mov.f32 	%f225, %f214;
	mov.f32 	%f226, %f214;
	mov.f32 	%f227, %f214;
	mov.f32 	%f228, %f214;
	mov.f32 	%f229, %f214;
	@%p1 bra 	$L__BB0_5;
	and.b32  	%r41, %r1, 31;
	shr.u32 	%r42, %r1, 5;
	shl.b32 	%r5, %r34, 5;
	mad.lo.s32 	%r6, %r42, %r34, %r41;
	shl.b32 	%r43, %r1, 2;
	mov.u32 	%r44, _ZZ18sgemm2DBlocktilingifPKfS0_fPfE2As;
	add.s32 	%r7, %r44, %r43;
	shl.b32 	%r45, %r34, 1;
	add.s32 	%r8, %r6, %r45;
	shl.b32 	%r46, %r34, 2;
	add.s32 	%r9, %r6, %r46;
	add.s32 	%r10, %r9, %r45;
	shl.b32 	%r47, %r34, 3;
	add.s32 	%r11, %r6, %r47;
	add.s32 	%r12, %r11, %r45;
	add.s32 	%r13, %r11, %r46;
	add.s32 	%r14, %r13, %r45;
	shl.b32 	%r48, %r34, 4;
	add.s32 	%r15, %r6, %r48;
	add.s32 	%r16, %r15, %r45;
	add.s32 	%r17, %r15, %r46;
	add.s32 	%r18, %r17, %r45;
	add.s32 	%r19, %r15, %r47;
	add.s32 	%r20, %r19, %r45;
	add.s32 	%r21, %r19, %r46;
	add.s32 	%r22, %r21, %r45;
	mov.u32 	%r49, _ZZ18sgemm2DBlocktilingifPKfS0_fPfE2Bs;
	add.s32 	%r23, %r49, %r43;
	mov.b32 	%r71, 0;
	mov.f32 	%f214, 0f00000000;
	mul.wide.u32 	%rd14, %r6, 4;
	mul.wide.u32 	%rd16, %r8, 4;
	mul.wide.u32 	%rd18, %r9, 4;
	mul.wide.u32 	%rd20, %r10, 4;
$L__BB0_2:
	shl.b32 	%r51, %r3, 9;
	mov.u32 	%r52, _ZZ18sgemm2DBlocktilingifPKfS0_fPfE2As;
	add.s32 	%r53, %r51, %r52;
	add.s32 	%r73, %r53, 256;
	shl.b32 	%r54, %r2, 4;
	mov.u32 	%r55, _ZZ18sgemm2DBlocktilingifPKfS0_fPfE2Bs;
	add.s32 	%r56, %r54, %r55;
	add.s32 	%r72, %r56, 128;
	add.s64 	%rd15, %rd110, %rd14;
	ld.global.f32 	%f69, [%rd15];
	st.shared.f32 	[%r7], %f69;
	add.s64 	%rd17, %rd110, %rd16;
	ld.global.f32 	%f70, [%rd17];
	st.shared.f32 	[%r7+256], %f70;
	add.s64 	%rd19, %rd110, %rd18;
	ld.global.f32 	%f71, [%rd19];
	st.shared.f32 	[%r7+512], %f71;
	add.s64 	%rd21, %rd110, %rd20;
	ld.global.f32 	%f72, [%rd21];
	st.shared.f32 	[%r7+768], %f72;
	mul.wide.u32 	%rd22, %r11, 4;
	add.s64 	%rd23, %rd110, %rd22;
	ld.global.f32 	%f73, [%rd23];
	st.shared.f32 	[%r7+1024], %f73;
	mul.wide.u32 	%rd24, %r12, 4;
	add.s64 	%rd25, %rd110, %rd24;
	ld.global.f32 	%f74, [%rd25];
	st.shared.f32 	[%r7+1280], %f74;
	mul.wide.u32 	%rd26, %r13, 4;
	add.s64 	%rd27, %rd110, %rd26;
	ld.global.f32 	%f75, [%rd27];
	st.shared.f32 	[%r7+1536], %f75;
	mul.wide.u32 	%rd28, %r14, 4;
	add.s64 	%rd29, %rd110, %rd28;
	ld.global.f32 	%f76, [%rd29];
	st.shared.f32 	[%r7+1792], %f76;
	mul.wide.u32 	%rd30, %r15, 4;
	add.s64 	%rd31, %rd110, %rd30;
	ld.global.f32 	%f77, [%rd31];
	st.shared.f32 	[%r7+2048], %f77;
	mul.wide.u32 	%rd32, %r16, 4;
	add.s64 	%rd33, %rd110, %rd32;
	ld.global.f32 	%f78, [%rd33];
	st.shared.f32 	[%r7+2304], %f78;
	mul.wide.u32 	%rd34, %r17, 4;
	add.s64 	%rd35, %rd110, %rd34;
	ld.global.f32 	%f79, [%rd35];
	st.shared.f32 	[%r7+2560], %f79;
	mul.wide.u32 	%rd36, %r18, 4;
	add.s64 	%rd37, %rd110, %rd36;
	ld.global.f32 	%f80, [%rd37];
	st.shared.f32 	[%r7+2816], %f80;
	mul.wide.u32 	%rd38, %r19, 4;
	add.s64 	%rd39, %rd110, %rd38;
	ld.global.f32 	%f81, [%rd39];
	st.shared.f32 	[%r7+3072], %f81;
	mul.wide.u32 	%rd40, %r20, 4;
	add.s64 	%rd41, %rd110, %rd40;
	ld.global.f32 	%f82, [%rd41];
	st.shared.f32 	[%r7+3328], %f82;
	mul.wide.u32 	%rd42, %r21, 4;
	add.s64 	%rd43, %rd110, %rd42;
	ld.global.f32 	%f83, [%rd43];
	st.shared.f32 	[%r7+3584], %f83;
	mul.wide.u32 	%rd44, %r22, 4;
	add.s64 	%rd45, %rd110, %rd44;
	ld.global.f32 	%f84, [%rd45];
	st.shared.f32 	[%r7+3840], %f84;
	add.s64 	%rd46, %rd111, %rd14;
	ld.global.f32 	%f85, [%rd46];
	st.shared.f32 	[%r23], %f85;
	add.s64 	%rd47, %rd111, %rd16;
	ld.global.f32 	%f86, [%rd47];
	st.shared.f32 	[%r23+256], %f86;
	add.s64 	%rd48, %rd111, %rd18;
	ld.global.f32 	%f87, [%rd48];
	st.shared.f32 	[%r23+512], %f87;
	add.s64 	%rd49, %rd111, %rd20;
	ld.global.f32 	%f88, [%rd49];
	st.shared.f32 	[%r23+768], %f88;
	add.s64 	%rd50, %rd111, %rd22;
	ld.global.f32 	%f89, [%rd50];
	st.shared.f32 	[%r23+1024], %f89;
	add.s64 	%rd51, %rd111, %rd24;
	ld.global.f32 	%f90, [%rd51];
	st.shared.f32 	[%r23+1280], %f90;
	add.s64 	%rd52, %rd111, %rd26;
	ld.global.f32 	%f91, [%rd52];
	st.shared.f32 	[%r23+1536], %f91;
	add.s64 	%rd53, %rd111, %rd28;
	ld.global.f32 	%f92, [%rd53];
	st.shared.f32 	[%r23+1792], %f92;
	add.s64 	%rd54, %rd111, %rd30;
	ld.global.f32 	%f93, [%rd54];
	st.shared.f32 	[%r23+2048], %f93;
	add.s64 	%rd55, %rd111, %rd32;
	ld.global.f32 	%f94, [%rd55];
	st.shared.f32 	[%r23+2304], %f94;
	add.s64 	%rd56, %rd111, %rd34;
	ld.global.f32 	%f95, [%rd56];
	st.shared.f32 	[%r23+2560], %f95;
	add.s64 	%rd57, %rd111, %rd36;
	ld.global.f32 	%f96, [%rd57];
	st.shared.f32 	[%r23+2816], %f96;
	add.s64 	%rd58, %rd111, %rd38;
	ld.global.f32 	%f97, [%rd58];
	st.shared.f32 	[%r23+3072], %f97;
	add.s64 	%rd59, %rd111, %rd40;
	ld.global.f32 	%f98, [%rd59];
	st.shared.f32 	[%r23+3328], %f98;
	add.s64 	%rd60, %rd111, %rd42;
	ld.global.f32 	%f99, [%rd60];
	st.shared.f32 	[%r23+3584], %f99;
	add.s64 	%rd61, %rd111, %rd44;
	ld.global.f32 	%f100, [%rd61];
	st.shared.f32 	[%r23+3840], %f100;
	bar.sync 	0;
	mov.b32 	%r74, 256;
$L__BB0_3:
	ld.shared.f32 	%f101, [%r73+-256];
	ld.shared.f32 	%f102, [%r73+-128];
	ld.shared.f32 	%f103, [%r73];
	ld.shared.f32 	%f104, [%r73+128];
	ld.shared.f32 	%f105, [%r72+-128];
	ld.shared.f32 	%f106, [%r72+-124];
	ld.shared.f32 	%f107, [%r72+-120];
	ld.shared.f32 	%f108, [%r72+-116];
	fma.rn.f32 	%f109, %f101, %f105, %f229;
	fma.rn.f32 	%f110, %f101, %f106, %f228;
	fma.rn.f32 	%f111, %f101, %f107, %f227;
	fma.rn.f32 	%f112, %f101, %f108, %f226;
	fma.rn.f32 	%f113, %f102, %f105, %f225;
	fma.rn.f32 	%f114, %f102, %f106, %f224;
	fma.rn.f32 	%f115, %f102, %f107, %f223;
	fma.rn.f32 	%f116, %f102, %f108, %f222;
	fma.rn.f32 	%f117, %f103, %f105, %f221;
	fma.rn.f32 	%f118, %f103, %f106, %f220;
	fma.rn.f32 	%f119, %f103, %f107, %f219;
	fma.rn.f32 	%f120, %f103, %f108, %f218;
	fma.rn.f32 	%f121, %f104, %f105, %f217;
	fma.rn.f32 	%f122, %f104, %f106, %f216;
	fma.rn.f32 	%f123, %f104, %f107, %f215;
	fma.rn.f32 	%f124, %f104, %f108, %f214;
	ld.shared.f32 	%f125, [%r73+-252];
	ld.shared.f32 	%f126, [%r73+-124];
	ld.shared.f32 	%f127, [%r73+4];
	ld.shared.f32 	%f128, [%r73+132];
	ld.shared.f32 	%f129, [%r72];
	ld.shared.f32 	%f130, [%r72+4];
	ld.shared.f32 	%f131, [%r72+8];
	ld.shared.f32 	%f132, [%r72+12];
	fma.rn.f32 	%f229, %f125, %f129, %f109;
	fma.rn.f32 	%f228, %f125, %f130, %f110;
	fma.rn.f32 	%f227, %f125, %f131, %f111;
	fma.rn.f32 	%f226, %f125, %f132, %f112;
	fma.rn.f32 	%f225, %f126, %f129, %f113;
	fma.rn.f32 	%f224, %f126, %f130, %f114;
	fma.rn.f32 	%f223, %f126, %f131, %f115;
	fma.rn.f32 	%f222, %f126, %f132, %f116;
	fma.rn.f32 	%f221, %f127, %f129, %f117;
	fma.rn.f32 	%f220, %f127, %f130, %f118;
	fma.rn.f32 	%f219, %f127, %f131, %f119;
	fma.rn.f32 	%f218, %f127, %f132, %f120;
	fma.rn.f32 	%f217, %f128, %f129, %f121;
	fma.rn.f32 	%f216, %f128, %f130, %f122;
	fma.rn.f32 	%f215, %f128, %f131, %f123;
	fma.rn.f32 	%f214, %f128, %f132, %f124;
	add.s32 	%r74, %r74, 8;
	add.s32 	%r73, %r73, 8;
	add.s32 	%r72, %r72, 256;
	setp.ne.s32 	%p2, %r74, 384;
	@%p2 bra 	$L__BB0_3;
	bar.sync 	0;
	add.s32 	%r71, %r71, 32;
	setp.lt.u32 	%p3, %r71, %r34;
	mul.wide.s32 	%rd62, %r5, 4;
	add.s64 	%rd111, %rd111, %rd62;
	add.s64 	%rd110, %rd110, 128;
	@%p3 bra 	$L__BB0_2;
$L__BB0_5:
	ld.param.u64 	%rd109, [_Z18sgemm2DBlocktilingifPKfS0_fPf_param_5];
	ld.param.f32 	%f181, [_Z18sgemm2DBlocktilingifPKfS0_fPf_param_4];
	cvt.u64.u32 	%rd63, %r4;
	cvta.to.global.u64 	%rd64, %rd109;
	shl.b32 	%r57, %r2, 2;
	mul.lo.s32 	%r58, %r3, %r34;
	shl.b32 	%r59, %r58, 2;
	add.s32 	%r60, %r59, %r57;
	cvt.u64.u32 	%rd65, %r60;
	add.s64 	%rd66, %rd65, %rd63;
	shl.b64 	%rd67, %rd66, 2;
	add.s64 	%rd68, %rd64, %rd67;
	ld.global.f32 	%f133, [%rd68];
	mul.f32 	%f134, %f181, %f133;
	fma.rn.f32 	%f135, %f65, %f229, %f134;
	st.global.f32 	[%rd68], %f135;
	ld.global.f32 	%f136, [%rd68+4];
	mul.f32 	%f137, %f181, %f136;
	fma.rn.f32 	%f138, %f65, %f228, %f137;
	st.global.f32 	[%rd68+4], %f138;
	ld.global.f32 	%f139, [%rd68+8];
	mul.f32 	%f140, %f181, %f139;
	fma.rn.f32 	%f141, %f65, %f227, %f140;
	st.global.f32 	[%rd68+8], %f141;
	ld.global.f32 	%f142, [%rd68+12];
	mul.f32 	%f143, %f181, %f142;
	fma.rn.f32 	%f144, %f65, %f226, %f143;
	st.global.f32 	[%rd68+12], %f144;
	add.s32 	%r61, %r60, %r34;
	cvt.u64.u32 	%rd69, %r61;
	add.s64 	%rd70, %rd69, %rd63;
	shl.b64 	%rd71, %rd70, 2;
	add.s64 	%rd72, %rd64, %rd71;
	ld.global.f32 	%f145, [%rd72];
	mul.f32 	%f146, %f181, %f145;
	fma.rn.f32 	%f147, %f65, %f225, %f146;
	st.global.f32 	[%rd72], %f147;
	add.s32 	%r62, %r61, 1;
	cvt.u64.u32 	%rd73, %r62;
	add.s64 	%rd74, %rd73, %rd63;
	shl.b64 	%rd75, %rd74, 2;
	add.s64 	%rd76, %rd64, %rd75;
	ld.global.f32 	%f148, [%rd76];
	mul.f32 	%f149, %f181, %f148;
	fma.rn.f32 	%f150, %f65, %f224, %f149;
	st.global.f32 	[%rd76], %f150;
	add.s32 	%r63, %r61, 2;
	cvt.u64.u32 	%rd77, %r63;
	add.s64 	%rd78, %rd77, %rd63;
	shl.b64 	%rd79, %rd78, 2;
	add.s64 	%rd80, %rd64, %rd79;
	ld.global.f32 	%f151, [%rd80];
	mul.f32 	%f152, %f181, %f151;
	fma.rn.f32 	%f153, %f65, %f223, %f152;
	st.global.f32 	[%rd80], %f153;
	add.s32 	%r64, %r61, 3;
	cvt.u64.u32 	%rd81, %r64;
	add.s64 	%rd82, %rd81, %rd63;
	shl.b64 	%rd83, %rd82, 2;
	add.s64 	%rd84, %rd64, %rd83;
	ld.global.f32 	%f154, [%rd84];
	mul.f32 	%f155, %f181, %f154;
	fma.rn.f32 	%f156, %f65, %f222, %f155;
	st.global.f32 	[%rd84], %f156;
	add.s32 	%r65, %r61, %r34;
	cvt.u64.u32 	%rd85, %r65;
	add.s64 	%rd86, %rd85, %rd63;
	shl.b64 	%rd87, %rd86, 2;
	add.s64 	%rd88, %rd64, %rd87;
	ld.global.f32 	%f157, [%rd88];
	mul.f32 	%f158, %f181, %f157;
	fma.rn.f32 	%f159, %f65, %f221, %f158;
	st.global.f32 	[%rd88], %f159;
	ld.global.f32 	%f160, [%rd88+4];
	mul.f32 	%f161, %f181, %f160;
	fma.rn.f32 	%f162, %f65, %f220, %f161;
	st.global.f32 	[%rd88+4], %f162;
	add.s32 	%r66, %r63, %r34;
	cvt.u64.u32 	%rd89, %r66;
	add.s64 	%rd90, %rd89, %rd63;
	shl.b64 	%rd91, %rd90, 2;
	add.s64 	%rd92, %rd64, %rd91;
	ld.global.f32 	%f163, [%rd92];
	mul.f32 	%f164, %f181, %f163;
	fma.rn.f32 	%f165, %f65, %f219, %f164;
	st.global.f32 	[%rd92], %f165;
	ld.global.f32 	%f166, [%rd92+4];
	mul.f32 	%f167, %f181, %f166;
	fma.rn.f32 	%f168, %f65, %f218, %f167;
	st.global.f32 	[%rd92+4], %f168;
	add.s32 	%r67, %r65, %r34;
	cvt.u64.u32 	%rd93, %r67;
	add.s64 	%rd94, %rd93, %rd63;
	shl.b64 	%rd95, %rd94, 2;
	add.s64 	%rd96, %rd64, %rd95;
	ld.global.f32 	%f169, [%rd96];
	mul.f32 	%f170, %f181, %f169;
	fma.rn.f32 	%f171, %f65, %f217, %f170;
	st.global.f32 	[%rd96], %f171;
	add.s32 	%r68, %r67, 1;
	cvt.u64.u32 	%rd97, %r68;
	add.s64 	%rd98, %rd97, %rd63;
	shl.b64 	%rd99, %rd98, 2;
	add.s64 	%rd100, %rd64, %rd99;
	ld.global.f32 	%f172, [%rd100];
	mul.f32 	%f173, %f181, %f172;
	fma.rn.f32 	%f174, %f65, %f216, %f173;
	st.global.f32 	[%rd100], %f174;
	add.s32 	%r69, %r67, 2;
	cvt.u64.u32 	%rd101, %r69;
	add.s64 	%rd102, %rd101, %rd63;
	shl.b64 	%rd103, %rd102, 2;
	add.s64 	%rd104, %rd64, %rd103;
	ld.global.f32 	%f175, [%rd104];
	mul.f32 	%f176, %f181, %f175;
	fma.rn.f32 	%f177, %f65, %f215, %f176;
	st.global.f32 	[%rd104], %f177;
	add.s32 	%r70, %r67, 3;
	cvt.u64.u32 	%rd105, %r70;
	add.s64 	%rd106, %rd105, %rd63;
	shl.b64 	%rd107, %rd106, 2;
	add.s64 	%rd108, %rd64, %rd107;
	ld.global.f32 	%f178, [%rd108];
	mul.f32 	%f179, %f181, %f178;
	fma.rn.f32 	%f180, %f65, %f214, %f179;
	st.global.f32 	[%rd108], %f180;
	ret;

}


// ===== COMPILED SASS (sm_100) =====

	.target	sm_100

	.elftype	@"ET_EXEC"


//--------------------- .note.nv.tkinfo           --------------------------
	.section	.note.nv.tkinfo,"",@"SHT_NOTE"
	.sectionflags	@"SHF_NOTE_NV_TKINFO"
	.tkinfo
        /*0018*/ 	.word	0x00000002
        /*0030*/ 	.string	""
        /*0030*/ 	.string	"ptxas"
        /*0030*/ 	.string	"Cuda compilation tools, release 13.0, V13.0.88"
        /*0030*/ 	.string	"Build cuda_13.0.r13.0/compiler.36424714_0"
        /*0030*/ 	.string	"-arch sm_100 -m 64 "



//--------------------- .note.nv.cuinfo           --------------------------
	.section	.note.nv.cuinfo,"",@"SHT_NOTE"
	.sectionflags	@"SHF_NOTE_NV_CUINFO"
        /*0018*/ 	.short	0x0002
        /*001a*/ 	.short	0x0064
        /*001c*/ 	.short	0x0082
	.zero		2


//--------------------- .nv.info                  --------------------------
	.section	.nv.info,"",@"SHT_CUDA_INFO"
	.align	4


	//----- nvinfo : EIATTR_REGCOUNT
	.align		4
        /*0000*/ 	.byte	0x04, 0x2f
        /*0002*/ 	.short	(.L_1 - .L_0)
	.align		4
.L_0:
        /*0004*/ 	.word	index@(_Z18sgemm2DBlocktilingifPKfS0_fPf)
        /*0008*/ 	.word	0x00000048


	//----- nvinfo : EIATTR_FRAME_SIZE
	.align		4
.L_1:
        /*000c*/ 	.byte	0x04, 0x11
        /*000e*/ 	.short	(.L_3 - .L_2)
	.align		4
.L_2:
        /*0010*/ 	.word	index@(_Z18sgemm2DBlocktilingifPKfS0_fPf)
        /*0014*/ 	.word	0x00000000


	//----- nvinfo : EIATTR_MIN_STACK_SIZE
	.align		4
.L_3:
        /*0018*/ 	.byte	0x04, 0x12
        /*001a*/ 	.short	(.L_5 - .L_4)
	.align		4
.L_4:
        /*001c*/ 	.word	index@(_Z18sgemm2DBlocktilingifPKfS0_fPf)
        /*0020*/ 	.word	0x00000000
.L_5:


//--------------------- .nv.compat                --------------------------
	.section	.nv.compat,"",@"SHT_CUDA_COMPAT_INFO"
	.align	4
        /*0000*/ 	.byte	0x02, 0x09, 0x00, 0x00, 0x02, 0x02, 0x01, 0x00, 0x02, 0x05, 0x05, 0x00, 0x03, 0x07, 0x01, 0x01
        /*0010*/ 	.byte	0x02, 0x03, 0x00, 0x00, 0x02, 0x06, 0x01, 0x00, 0x04, 0x0b, 0x08, 0x00, 0x09, 0x00, 0x00, 0x00
        /*0020*/ 	.byte	0x00, 0x00, 0x00, 0x00


//--------------------- .nv.info._Z18sgemm2DBlocktilingifPKfS0_fPf --------------------------
	.section	.nv.info._Z18sgemm2DBlocktilingifPKfS0_fPf,"",@"SHT_CUDA_INFO"
	.sectionflags	@""
	.align	4


	//----- nvinfo : EIATTR_CUDA_API_VERSION
	.align		4
        /*0000*/ 	.byte	0x04, 0x37
        /*0002*/ 	.short	(.L_7 - .L_6)
.L_6:
        /*0004*/ 	.word	0x00000082


	//----- nvinfo : EIATTR_KPARAM_INFO
	.align		4
.L_7:
        /*0008*/ 	.byte	0x04, 0x17
        /*000a*/ 	.short	(.L_9 - .L_8)
.L_8:
        /*000c*/ 	.word	0x00000000
        /*0010*/ 	.short	0x0005
        /*0012*/ 	.short	0x0020
        /*0014*/ 	.byte	0x00, 0xf5, 0x21, 0x00


	//----- nvinfo : EIATTR_KPARAM_INFO
	.align		4
.L_9:
        /*0018*/ 	.byte	0x04, 0x17
        /*001a*/ 	.short	(.L_11 - .L_10)
.L_10:
        /*001c*/ 	.word	0x00000000
        /*0020*/ 	.short	0x0004
        /*0022*/ 	.short	0x0018
        /*0024*/ 	.byte	0x00, 0xf0, 0x11, 0x00


	//----- nvinfo : EIATTR_KPARAM_INFO
	.align		4
.L_11:
        /*0028*/ 	.byte	0x04, 0x17
        /*002a*/ 	.short	(.L_13 - .L_12)
.L_12:
        /*002c*/ 	.word	0x00000000
        /*0030*/ 	.short	0x0003
        /*0032*/ 	.short	0x0010
        /*0034*/ 	.byte	0x00, 0xf5, 0x21, 0x00


	//----- nvinfo : EIATTR_KPARAM_INFO
	.align		4
.L_13:
        /*0038*/ 	.byte	0x04, 0x17
        /*003a*/ 	.short	(.L_15 - .L_14)
.L_14:
        /*003c*/ 	.word	0x00000000
        /*0040*/ 	.short	0x0002
        /*0042*/ 	.short	0x0008
        /*0044*/ 	.byte	0x00, 0xf5, 0x21, 0x00


	//----- nvinfo : EIATTR_KPARAM_INFO
	.align		4
.L_15:
        /*0048*/ 	.byte	0x04, 0x17
        /*004a*/ 	.short	(.L_17 - .L_16)
.L_16:
        /*004c*/ 	.word	0x00000000
        /*0050*/ 	.short	0x0001
        /*0052*/ 	.short	0x0004
        /*0054*/ 	.byte	0x00, 0xf0, 0x11, 0x00


	//----- nvinfo : EIATTR_KPARAM_INFO
	.align		4
.L_17:
        /*0058*/ 	.byte	0x04, 0x17
        /*005a*/ 	.short	(.L_19 - .L_18)
.L_18:
        /*005c*/ 	.word	0x00000000
        /*0060*/ 	.short	0x0000
        /*0062*/ 	.short	0x0000
        /*0064*/ 	.byte	0x00, 0xf0, 0x11, 0x00


	//----- nvinfo : EIATTR_SPARSE_MMA_MASK
	.align		4
.L_19:
        /*0068*/ 	.byte	0x03, 0x50
        /*006a*/ 	.short	0x0000


	//----- nvinfo : EIATTR_MAXREG_COUNT
	.align		4
        /*006c*/ 	.byte	0x03, 0x1b
        /*006e*/ 	.short	0x00ff


	//----- nvinfo : EIATTR_NUM_BARRIERS
	.align		4
        /*0070*/ 	.byte	0x02, 0x4c
        /*0072*/ 	.byte	0x01
	.zero		1


	//----- nvinfo : EIATTR_MERCURY_ISA_VERSION
	.align		4
        /*0074*/ 	.byte	0x03, 0x5f
        /*0076*/ 	.short	0x0101


	//----- nvinfo : EIATTR_VRC_CTA_INIT_COUNT
	.align		4
        /*0078*/ 	.byte	0x02, 0x4a
	.zero		1
	.zero		1


	//----- nvinfo : EIATTR_EXIT_INSTR_OFFSETS
	.align		4
        /*007c*/ 	.byte	0x04, 0x1c
        /*007e*/ 	.short	(.L_21 - .L_20)


	//   ....[0]....
.L_20:
        /*0080*/ 	.word	0x00001bf0


	//----- nvinfo : EIATTR_CBANK_PARAM_SIZE
	.align		4
.L_21:
        /*0084*/ 	.byte	0x03, 0x19
        /*0086*/ 	.short	0x0028


	//----- nvinfo : EIATTR_PARAM_CBANK
	.align		4
        /*0088*/ 	.byte	0x04, 0x0a
        /*008a*/ 	.short	(.L_23 - .L_22)
	.align		4
.L_22:
        /*008c*/ 	.word	index@(.nv.constant0._Z18sgemm2DBlocktilingifPKfS0_fPf)
        /*0090*/ 	.short	0x0380
        /*0092*/ 	.short	0x0028


	//----- nvinfo : EIATTR_SW_WAR
	.align		4
.L_23:
        /*0094*/ 	.byte	0x04, 0x36
        /*0096*/ 	.short	(.L_25 - .L_24)
.L_24:
        /*0098*/ 	.word	0x00000008
.L_25:


//--------------------- .nv.callgraph             --------------------------
	.section	.nv.callgraph,"",@"SHT_CUDA_CALLGRAPH"
	.align	4
	.sectionentsize	8
	.align		4
        /*0000*/ 	.word	0x00000000
	.align		4
        /*0004*/ 	.word	0xffffffff
	.align		4
        /*0008*/ 	.word	0x00000000
	.align		4
        /*000c*/ 	.word	0xfffffffe
	.align		4
        /*0010*/ 	.word	0x00000000
	.align		4
        /*0014*/ 	.word	0xfffffffd
	.align		4
        /*0018*/ 	.word	0x00000000
	.align		4
        /*001c*/ 	.word	0xfffffffc


//--------------------- .text._Z18sgemm2DBlocktilingifPKfS0_fPf --------------------------
	.section	.text._Z18sgemm2DBlocktilingifPKfS0_fPf,"ax",@progbits
	.align	128
        .global         _Z18sgemm2DBlocktilingifPKfS0_fPf
        .type           _Z18sgemm2DBlocktilingifPKfS0_fPf,@function
        .size           _Z18sgemm2DBlocktilingifPKfS0_fPf,(.L_x_4 - _Z18sgemm2DBlocktilingifPKfS0_fPf)
        .other          _Z18sgemm2DBlocktilingifPKfS0_fPf,@"STO_CUDA_ENTRY STV_DEFAULT"
_Z18sgemm2DBlocktilingifPKfS0_fPf:
.text._Z18sgemm2DBlocktilingifPKfS0_fPf:
[----:B------:R-:W-:Y:S08]  /*0000*/  LDC R1, c[0x0][0x37c] ;  /* 0x0000df00ff017b82 */ /* 0x000ff00000000800 */
[----:B------:R-:W0:Y:S01]  /*0010*/  S2UR UR7, SR_CTAID.Y ;  /* 0x00000000000779c3 */ /* 0x000e220000002600 */
[----:B------:R-:W1:Y:S01]  /*0020*/  LDCU UR8, c[0x0][0x380] ;  /* 0x00007000ff0877ac */ /* 0x000e620008000800 */
[----:B------:R-:W2:Y:S01]  /*0030*/  S2R R2, SR_TID.X ;  /* 0x0000000000027919 */ /* 0x000ea20000002100 */
[----:B------:R-:W-:Y:S01]  /*0040*/  HFMA2 R38, -RZ, RZ, 0, 0 ;  /* 0x00000000ff267431 */ /* 0x000fe200000001ff */
[----:B------:R-:W-:Y:S01]  /*0050*/  CS2R R36, SRZ ;  /* 0x0000000000247805 */ /* 0x000fe2000001ff00 */
[----:B------:R-:W3:Y:S01]  /*0060*/  LDCU.64 UR4, c[0x0][0x390] ;  /* 0x00007200ff0477ac */ /* 0x000ee20008000a00 */
[----:B------:R-:W-:-:S02]  /*0070*/  MOV R67, RZ ;  /* 0x000000ff00437202 */ /* 0x000fc40000000f00 */
[----:B------:R-:W-:Y:S01]  /*0080*/  CS2R R64, SRZ ;  /* 0x0000000000407805 */ /* 0x000fe2000001ff00 */
[----:B------:R-:W4:Y:S01]  /*0090*/  S2UR UR6, SR_CTAID.X ;  /* 0x00000000000679c3 */ /* 0x000f220000002500 */
[----:B------:R-:W2:Y:S01]  /*00a0*/  LDCU.64 UR10, c[0x0][0x358] ;  /* 0x00006b00ff0a77ac */ /* 0x000ea20008000a00 */
[----:B------:R-:W-:Y:S02]  /*00b0*/  CS2R R62, SRZ ;  /* 0x00000000003e7805 */ /* 0x000fe4000001ff00 */
[----:B------:R-:W-:Y:S02]  /*00c0*/  CS2R R60, SRZ ;  /* 0x00000000003c7805 */ /* 0x000fe4000001ff00 */
[----:B------:R-:W-:Y:S02]  /*00d0*/  CS2R R58, SRZ ;  /* 0x00000000003a7805 */ /* 0x000fe4000001ff00 */
[----:B------:R-:W-:Y:S02]  /*00e0*/  CS2R R34, SRZ ;  /* 0x0000000000227805 */ /* 0x000fe4000001ff00 */
[----:B------:R-:W-:Y:S01]  /*00f0*/  CS2R R32, SRZ ;  /* 0x0000000000207805 */ /* 0x000fe2000001ff00 */
[----:B------:R-:W5:Y:S01]  /*0100*/  LDC.64 R4, c[0x0][0x388] ;  /* 0x0000e200ff047b82 */ /* 0x000f620000000a00 */
[----:B-1----:R-:W-:-:S04]  /*0110*/  MOV R3, UR8 ;  /* 0x0000000800037c02 */ /* 0x002fc80008000f00 */
[C---:B------:R-:W-:Y:S01]  /*0120*/  ISETP.NE.AND P0, PT, R3.reuse, RZ, PT ;  /* 0x000000ff0300720c */ /* 0x040fe20003f05270 */
[----:B0-----:R-:W-:-:S05]  /*0130*/  IMAD R0, R3, UR7, RZ ;  /* 0x0000000703007c24 */ /* 0x001fca000f8e02ff */
[----:B------:R-:W-:Y:S01]  /*0140*/  SHF.L.U32 R51, R0, 0x5, RZ ;  /* 0x0000000500337819 */ /* 0x000fe200000006ff */
[----:B----4-:R-:W-:Y:S01]  /*0150*/  USHF.L.U32 UR6, UR6, 0x5, URZ ;  /* 0x0000000506067899 */ /* 0x010fe200080006ff */
[----:B--2---:R-:W-:-:S03]  /*0160*/  LOP3.LUT R53, R2, 0x7, RZ, 0xc0, !PT ;  /* 0x0000000702357812 */ /* 0x004fc600078ec0ff */
[----:B---3--:R-:W-:Y:S01]  /*0170*/  UIMAD.WIDE.U32 UR4, UR6, 0x4, UR4 ;  /* 0x00000004060478a5 */ /* 0x008fe2000f8e0004 */
[----:B------:R-:W-:Y:S01]  /*0180*/  SHF.R.U32.HI R52, RZ, 0x3, R2 ;  /* 0x00000003ff347819 */ /* 0x000fe20000011602 */
[C---:B-----5:R-:W-:Y:S01]  /*0190*/  IMAD.WIDE.U32 R4, R51.reuse, 0x4, R4 ;  /* 0x0000000433047825 */ /* 0x060fe200078e0004 */
[----:B------:R-:W-:Y:S01]  /*01a0*/  IADD3 R51, PT, PT, R51, UR6, RZ ;  /* 0x0000000633337c10 */ /* 0x000fe2000fffe0ff */
[----:B------:R-:W-:Y:S08]  /*01b0*/  @!P0 BRA `(.L_x_0) ;  /* 0x0000001000a08947 */ /* 0x000ff00003800000 */
[----:B------:R-:W0:Y:S01]  /*01c0*/  S2UR UR7, SR_CgaCtaId ;  /* 0x00000000000779c3 */ /* 0x000e220000008800 */
[----:B------:R-:W-:Y:S01]  /*01d0*/  LOP3.LUT R50, R2, 0x1f, RZ, 0xc0, !PT ;  /* 0x0000001f02327812 */ /* 0x000fe200078ec0ff */
[----:B------:R-:W-:Y:S01]  /*01e0*/  UMOV UR6, 0x400 ;  /* 0x0000040000067882 */ /* 0x000fe20000000000 */
[----:B------:R-:W-:Y:S02]  /*01f0*/  SHF.R.U32.HI R0, RZ, 0x5, R2 ;  /* 0x00000005ff007819 */ /* 0x000fe40000011602 */
[----:B------:R-:W-:Y:S02]  /*0200*/  MOV R54, R4 ;  /* 0x0000000400367202 */ /* 0x000fe40000000f00 */
[----:B------:R-:W-:Y:S01]  /*0210*/  MOV R55, R5 ;  /* 0x0000000500377202 */ /* 0x000fe20000000f00 */
[----:B------:R-:W-:Y:S01]  /*0220*/  IMAD R50, R0, R3, R50 ;  /* 0x0000000300327224 */ /* 0x000fe200078e0232 */
[----:B------:R-:W-:Y:S02]  /*0230*/  SHF.L.U32 R49, R3, 0x5, RZ ;  /* 0x0000000503317819 */ /* 0x000fe400000006ff */
[----:B------:R-:W-:-:S02]  /*0240*/  MOV R38, RZ ;  /* 0x000000ff00267202 */ /* 0x000fc40000000f00 */
[CC--:B------:R-:W-:Y:S02]  /*0250*/  LEA R40, R3.reuse, R50.reuse, 0x4 ;  /* 0x0000003203287211 */ /* 0x0c0fe400078e20ff */
[C---:B------:R-:W-:Y:S02]  /*0260*/  LEA R44, R3.reuse, R50, 0x3 ;  /* 0x00000032032c7211 */ /* 0x040fe400078e18ff */
[C---:B------:R-:W-:Y:S02]  /*0270*/  LEA R0, R3.reuse, R40, 0x3 ;  /* 0x0000002803007211 */ /* 0x040fe400078e18ff */
[C---:B------:R-:W-:Y:S02]  /*0280*/  LEA R46, R3.reuse, R50, 0x2 ;  /* 0x00000032032e7211 */ /* 0x040fe400078e10ff */
[C---:B------:R-:W-:Y:S02]  /*0290*/  LEA R42, R3.reuse, R44, 0x2 ;  /* 0x0000002c032a7211 */ /* 0x040fe400078e10ff */
[C---:B------:R-:W-:Y:S01]  /*02a0*/  LEA R10, R3.reuse, R40, 0x2 ;  /* 0x00000028030a7211 */ /* 0x040fe200078e10ff */
[----:B0-----:R-:W-:Y:S01]  /*02b0*/  ULEA UR8, UR7, UR6, 0x18 ;  /* 0x0000000607087291 */ /* 0x001fe2000f8ec0ff */
[----:B------:R-:W-:Y:S01]  /*02c0*/  LEA R4, R3, R0, 0x2 ;  /* 0x0000000003047211 */ /* 0x000fe200078e10ff */
[----:B------:R-:W-:Y:S01]  /*02d0*/  UIADD3 UR6, UPT, UPT, UR6, 0x1000, URZ ;  /* 0x0000100006067890 */ /* 0x000fe2000fffe0ff */
[----:B------:R-:W-:-:S02]  /*02e0*/  MOV R57, UR5 ;  /* 0x0000000500397c02 */ /* 0x000fc40008000f00 */
[C---:B------:R-:W-:Y:S01]  /*02f0*/  LEA R47, R3.reuse, R50, 0x1 ;  /* 0x00000032032f7211 */ /* 0x040fe200078e08ff */
[----:B------:R-:W-:Y:S01]  /*0300*/  ULEA UR6, UR7, UR6, 0x18 ;  /* 0x0000000607067291 */ /* 0x000fe2000f8ec0ff */
[C---:B------:R-:W-:Y:S02]  /*0310*/  LEA R48, R2.reuse, UR8, 0x2 ;  /* 0x0000000802307c11 */ /* 0x040fe4000f8e10ff */
[C---:B------:R-:W-:Y:S02]  /*0320*/  LEA R45, R3.reuse, R46, 0x1 ;  /* 0x0000002e032d7211 */ /* 0x040fe400078e08ff */
[C---:B------:R-:W-:Y:S02]  /*0330*/  LEA R43, R3.reuse, R44, 0x1 ;  /* 0x0000002c032b7211 */ /* 0x040fe400078e08ff */
[----:B------:R-:W-:Y:S02]  /*0340*/  LEA R2, R2, UR6, 0x2 ;  /* 0x0000000602027c11 */ /* 0x000fe4000f8e10ff */
[----:B------:R-:W-:-:S02]  /*0350*/  LEA R11, R3, R40, 0x1 ;  /* 0x00000028030b7211 */ /* 0x000fc400078e08ff */
[C---:B------:R-:W-:Y:S02]  /*0360*/  LEA R41, R3.reuse, R42, 0x1 ;  /* 0x0000002a03297211 */ /* 0x040fe400078e08ff */
[C---:B------:R-:W-:Y:S02]  /*0370*/  LEA R5, R3.reuse, R10, 0x1 ;  /* 0x0000000a03057211 */ /* 0x040fe400078e08ff */
[C---:B------:R-:W-:Y:S02]  /*0380*/  LEA R6, R3.reuse, R0, 0x1 ;  /* 0x0000000003067211 */ /* 0x040fe400078e08ff */
[----:B------:R-:W-:Y:S02]  /*0390*/  LEA R7, R3, R4, 0x1 ;  /* 0x0000000403077211 */ /* 0x000fe400078e08ff */
[----:B------:R-:W-:Y:S01]  /*03a0*/  MOV R56, UR4 ;  /* 0x0000000400387c02 */ /* 0x000fe20008000f00 */
[----:B------:R-:W-:-:S06]  /*03b0*/  UMOV UR4, URZ ;  /* 0x000000ff00047c82 */ /* 0x000fcc0008000000 */
.L_x_2:
[----:B------:R-:W-:-:S04]  /*03c0*/  IMAD.WIDE.U32 R12, R47, 0x4, R54 ;  /* 0x000000042f0c7825 */ /* 0x000fc800078e0036 */
[--C-:B------:R-:W-:Y:S01]  /*03d0*/  IMAD.WIDE.U32 R14, R50, 0x4, R54.reuse ;  /* 0x00000004320e7825 */ /* 0x100fe200078e0036 */
[----:B------:R-:W2:Y:S03]  /*03e0*/  LDG.E R23, desc[UR10][R12.64] ;  /* 0x0000000a0c177981 */ /* 0x000ea6000c1e1900 */
[--C-:B------:R-:W-:Y:S01]  /*03f0*/  IMAD.WIDE.U32 R28, R43, 0x4, R54.reuse ;  /* 0x000000042b1c7825 */ /* 0x100fe200078e0036 */
[----:B------:R-:W3:Y:S03]  /*0400*/  LDG.E R8, desc[UR10][R14.64] ;  /* 0x0000000a0e087981 */ /* 0x000ee6000c1e1900 */
[--C-:B------:R-:W-:Y:S01]  /*0410*/  IMAD.WIDE.U32 R68, R46, 0x4, R54.reuse ;  /* 0x000000042e447825 */ /* 0x100fe200078e0036 */
[----:B------:R-:W4:Y:S03]  /*0420*/  LDG.E R9, desc[UR10][R28.64] ;  /* 0x0000000a1c097981 */ /* 0x000f26000c1e1900 */
[--C-:B------:R-:W-:Y:S01]  /*0430*/  IMAD.WIDE.U32 R18, R45, 0x4, R54.reuse ;  /* 0x000000042d127825 */ /* 0x100fe200078e0036 */
[----:B------:R0:W5:Y:S03]  /*0440*/  LDG.E R16, desc[UR10][R68.64] ;  /* 0x0000000a44107981 */ /* 0x000166000c1e1900 */
[--C-:B------:R-:W-:Y:S01]  /*0450*/  IMAD.WIDE.U32 R24, R42, 0x4, R54.reuse ;  /* 0x000000042a187825 */ /* 0x100fe200078e0036 */
[----:B------:R1:W5:Y:S03]  /*0460*/  LDG.E R27, desc[UR10][R18.64] ;  /* 0x0000000a121b7981 */ /* 0x000366000c1e1900 */
[--C-:B------:R-:W-:Y:S01]  /*0470*/  IMAD.WIDE.U32 R30, R44, 0x4, R54.reuse ;  /* 0x000000042c1e7825 */ /* 0x100fe200078e0036 */
[----:B------:R-:W5:Y:S03]  /*0480*/  LDG.E R17, desc[UR10][R24.64] ;  /* 0x0000000a18117981 */ /* 0x000f66000c1e1900 */
[--C-:B0-----:R-:W-:Y:S01]  /*0490*/  IMAD.WIDE.U32 R68, R11, 0x4, R54.reuse ;  /* 0x000000040b447825 */ /* 0x101fe200078e0036 */
[----:B------:R-:W5:Y:S03]  /*04a0*/  LDG.E R3, desc[UR10][R30.64] ;  /* 0x0000000a1e037981 */ /* 0x000f66000c1e1900 */
[----:B------:R-:W-:-:S02]  /*04b0*/  IMAD.WIDE.U32 R14, R41, 0x4, R54 ;  /* 0x00000004290e7825 */ /* 0x000fc400078e0036 */
[----:B------:R-:W5:Y:S02]  /*04c0*/  LDG.E R68, desc[UR10][R68.64] ;  /* 0x0000000a44447981 */ /* 0x000f64000c1e1900 */
[----:B------:R-:W-:Y:S02]  /*04d0*/  IMAD.WIDE.U32 R20, R40, 0x4, R54 ;  /* 0x0000000428147825 */ /* 0x000fe400078e0036 */
[----:B------:R0:W5:Y:S04]  /*04e0*/  LDG.E R12, desc[UR10][R14.64] ;  /* 0x0000000a0e0c7981 */ /* 0x000168000c1e1900 */
[----:B------:R-:W5:Y:S01]  /*04f0*/  LDG.E R13, desc[UR10][R20.64] ;  /* 0x0000000a140d7981 */ /* 0x000f62000c1e1900 */
[----:B-1----:R-:W-:-:S04]  /*0500*/  IMAD.WIDE.U32 R18, R50, 0x4, R56 ;  /* 0x0000000432127825 */ /* 0x002fc800078e0038 */
[--C-:B0-----:R-:W-:Y:S01]  /*0510*/  IMAD.WIDE.U32 R14, R43, 0x4, R56.reuse ;  /* 0x000000042b0e7825 */ /* 0x101fe200078e0038 */
[----:B------:R0:W5:Y:S03]  /*0520*/  LDG.E R66, desc[UR10][R18.64] ;  /* 0x0000000a12427981 */ /* 0x000166000c1e1900 */
[--C-:B------:R-:W-:Y:S01]  /*0530*/  IMAD.WIDE.U32 R24, R45, 0x4, R56.reuse ;  /* 0x000000042d187825 */ /* 0x100fe200078e0038 */
[----:B------:R1:W5:Y:S03]  /*0540*/  LDG.E R20, desc[UR10][R14.64] ;  /* 0x0000000a0e147981 */ /* 0x000366000c1e1900 */
[--C-:B------:R-:W-:Y:S01]  /*0550*/  IMAD.WIDE.U32 R28, R46, 0x4, R56.reuse ;  /* 0x000000042e1c7825 */ /* 0x100fe200078e0038 */
[----:B------:R1:W5:Y:S03]  /*0560*/  LDG.E R26, desc[UR10][R24.64] ;  /* 0x0000000a181a7981 */ /* 0x000366000c1e1900 */
[----:B0-----:R-:W-:-:S02]  /*0570*/  IMAD.WIDE.U32 R18, R44, 0x4, R56 ;  /* 0x000000042c127825 */ /* 0x001fc400078e0038 */
[----:B------:R-:W5:Y:S02]  /*0580*/  LDG.E R28, desc[UR10][R28.64] ;  /* 0x0000000a1c1c7981 */ /* 0x000f64000c1e1900 */
[--C-:B-1----:R-:W-:Y:S02]  /*0590*/  IMAD.WIDE.U32 R14, R41, 0x4, R56.reuse ;  /* 0x00000004290e7825 */ /* 0x102fe400078e0038 */
[----:B------:R0:W5:Y:S02]  /*05a0*/  LDG.E R21, desc[UR10][R18.64] ;  /* 0x0000000a12157981 */ /* 0x000164000c1e1900 */
[--C-:B------:R-:W-:Y:S02]  /*05b0*/  IMAD.WIDE.U32 R30, R47, 0x4, R56.reuse ;  /* 0x000000042f1e7825 */ /* 0x100fe400078e0038 */
[----:B------:R1:W5:Y:S02]  /*05c0*/  LDG.E R39, desc[UR10][R14.64] ;  /* 0x0000000a0e277981 */ /* 0x000364000c1e1900 */
[----:B------:R-:W-:-:S02]  /*05d0*/  IMAD.WIDE.U32 R24, R42, 0x4, R56 ;  /* 0x000000042a187825 */ /* 0x000fc400078e0038 */
[----:B------:R-:W5:Y:S02]  /*05e0*/  LDG.E R30, desc[UR10][R30.64] ;  /* 0x0000000a1e1e7981 */ /* 0x000f64000c1e1900 */
[--C-:B0-----:R-:W-:Y:S02]  /*05f0*/  IMAD.WIDE.U32 R18, R40, 0x4, R56.reuse ;  /* 0x0000000428127825 */ /* 0x101fe400078e0038 */
[----:B------:R0:W5:Y:S02]  /*0600*/  LDG.E R69, desc[UR10][R24.64] ;  /* 0x0000000a18457981 */ /* 0x000164000c1e1900 */
[--C-:B-1----:R-:W-:Y:S02]  /*0610*/  IMAD.WIDE.U32 R14, R10, 0x4, R56.reuse ;  /* 0x000000040a0e7825 */ /* 0x102fe400078e0038 */
[----:B------:R1:W5:Y:S02]  /*0620*/  LDG.E R31, desc[UR10][R18.64] ;  /* 0x0000000a121f7981 */ /* 0x000364000c1e1900 */
[----:B0-----:R-:W-:-:S04]  /*0630*/  IMAD.WIDE.U32 R24, R5, 0x4, R56 ;  /* 0x0000000405187825 */ /* 0x001fc800078e0038 */
[----:B-1----:R-:W-:Y:S02]  /*0640*/  IMAD.WIDE.U32 R18, R10, 0x4, R54 ;  /* 0x000000040a127825 */ /* 0x002fe400078e0036 */
[----:B------:R-:W5:Y:S04]  /*0650*/  LDG.E R25, desc[UR10][R24.64] ;  /* 0x0000000a18197981 */ /* 0x000f68000c1e1900 */
[----:B--2---:R0:W-:Y:S04]  /*0660*/  STS [R48+0x100], R23 ;  /* 0x0001001730007388 */ /* 0x0041e80000000800 */
[----:B---3--:R-:W-:Y:S04]  /*0670*/  STS [R48], R8 ;  /* 0x0000000830007388 */ /* 0x008fe80000000800 */
[----:B----4-:R1:W-:Y:S01]  /*0680*/  STS [R48+0x500], R9 ;  /* 0x0005000930007388 */ /* 0x0103e20000000800 */
[----:B0-----:R-:W-:-:S03]  /*0690*/  IMAD.WIDE.U32 R22, R11, 0x4, R56 ;  /* 0x000000040b167825 */ /* 0x001fc600078e0038 */
[----:B-----5:R-:W-:Y:S04]  /*06a0*/  STS [R48+0x200], R16 ;  /* 0x0002001030007388 */ /* 0x020fe80000000800 */
[----:B------:R-:W2:Y:S01]  /*06b0*/  LDG.E R29, desc[UR10][R22.64] ;  /* 0x0000000a161d7981 */ /* 0x000ea2000c1e1900 */
[----:B-1----:R-:W-:-:S03]  /*06c0*/  IMAD.WIDE.U32 R8, R0, 0x4, R56 ;  /* 0x0000000400087825 */ /* 0x002fc600078e0038 */
[----:B------:R0:W-:Y:S04]  /*06d0*/  STS [R48+0x300], R27 ;  /* 0x0003001b30007388 */ /* 0x0001e80000000800 */
[----:B------:R1:W-:Y:S04]  /*06e0*/  STS [R48+0x600], R17 ;  /* 0x0006001130007388 */ /* 0x0003e80000000800 */
[----:B------:R3:W4:Y:S04]  /*06f0*/  LDG.E R23, desc[UR10][R8.64] ;  /* 0x0000000a08177981 */ /* 0x000728000c1e1900 */
[----:B0-----:R0:W5:Y:S01]  /*0700*/  LDG.E R27, desc[UR10][R14.64] ;  /* 0x0000000a0e1b7981 */ /* 0x001162000c1e1900 */
[----:B-1----:R-:W-:-:S04]  /*0710*/  IMAD.WIDE.U32 R16, R5, 0x4, R54 ;  /* 0x0000000405107825 */ /* 0x002fc800078e0036 */
[--C-:B---3--:R-:W-:Y:S01]  /*0720*/  IMAD.WIDE.U32 R8, R4, 0x4, R54.reuse ;  /* 0x0000000404087825 */ /* 0x108fe200078e0036 */
[----:B------:R1:W-:Y:S03]  /*0730*/  STS [R48+0x900], R68 ;  /* 0x0009004430007388 */ /* 0x0003e60000000800 */
[--C-:B0-----:R-:W-:Y:S01]  /*0740*/  IMAD.WIDE.U32 R14, R0, 0x4, R54.reuse ;  /* 0x00000004000e7825 */ /* 0x101fe200078e0036 */
[----:B------:R0:W-:Y:S04]  /*0750*/  STS [R48+0x400], R3 ;  /* 0x0004000330007388 */ /* 0x0001e80000000800 */
[----:B------:R-:W-:Y:S04]  /*0760*/  STS [R48+0x700], R12 ;  /* 0x0007000c30007388 */ /* 0x000fe80000000800 */
[----:B------:R3:W-:Y:S04]  /*0770*/  STS [R48+0x800], R13 ;  /* 0x0008000d30007388 */ /* 0x0007e80000000800 */
[----:B-1----:R1:W2:Y:S04]  /*0780*/  LDG.E R68, desc[UR10][R8.64] ;  /* 0x0000000a08447981 */ /* 0x0022a8000c1e1900 */
[----:B0-----:R0:W4:Y:S01]  /*0790*/  LDG.E R3, desc[UR10][R18.64] ;  /* 0x0000000a12037981 */ /* 0x001122000c1e1900 */
[----:B---3--:R-:W-:-:S03]  /*07a0*/  IMAD.WIDE.U32 R12, R6, 0x4, R54 ;  /* 0x00000004060c7825 */ /* 0x008fc600078e0036 */
[----:B------:R3:W5:Y:S01]  /*07b0*/  LDG.E R22, desc[UR10][R16.64] ;  /* 0x0000000a10167981 */ /* 0x000762000c1e1900 */
[----:B-1----:R-:W-:-:S03]  /*07c0*/  IMAD.WIDE.U32 R8, R7, 0x4, R54 ;  /* 0x0000000407087825 */ /* 0x002fc600078e0036 */
[----:B------:R1:W5:Y:S01]  /*07d0*/  LDG.E R24, desc[UR10][R14.64] ;  /* 0x0000000a0e187981 */ /* 0x000362000c1e1900 */
[----:B0-----:R-:W-:-:S03]  /*07e0*/  IMAD.WIDE.U32 R18, R6, 0x4, R56 ;  /* 0x0000000406127825 */ /* 0x001fc600078e0038 */
[----:B------:R-:W5:Y:S01]  /*07f0*/  LDG.E R13, desc[UR10][R12.64] ;  /* 0x0000000a0c0d7981 */ /* 0x000f62000c1e1900 */
[----:B---3--:R-:W-:-:S03]  /*0800*/  IMAD.WIDE.U32 R16, R4, 0x4, R56 ;  /* 0x0000000404107825 */ /* 0x008fc600078e0038 */
[----:B------:R0:W3:Y:S01]  /*0810*/  LDG.E R9, desc[UR10][R8.64] ;  /* 0x0000000a08097981 */ /* 0x0000e2000c1e1900 */
[----:B-1----:R-:W-:-:S03]  /*0820*/  IMAD.WIDE.U32 R14, R7, 0x4, R56 ;  /* 0x00000004070e7825 */ /* 0x002fc600078e0038 */
[----:B------:R-:W3:Y:S04]  /*0830*/  LDG.E R19, desc[UR10][R18.64] ;  /* 0x0000000a12137981 */ /* 0x000ee8000c1e1900 */
[----:B------:R-:W3:Y:S04]  /*0840*/  LDG.E R17, desc[UR10][R16.64] ;  /* 0x0000000a10117981 */ /* 0x000ee8000c1e1900 */
[----:B------:R-:W3:Y:S01]  /*0850*/  LDG.E R15, desc[UR10][R14.64] ;  /* 0x0000000a0e0f7981 */ /* 0x000ee2000c1e1900 */
[----:B------:R-:W1:Y:S01]  /*0860*/  S2UR UR6, SR_CgaCtaId ;  /* 0x00000000000679c3 */ /* 0x000e620000008800 */
[----:B------:R-:W-:-:S02]  /*0870*/  UMOV UR5, 0x400 ;  /* 0x0000040000057882 */ /* 0x000fc40000000000 */
[----:B------:R-:W-:Y:S02]  /*0880*/  UIADD3 UR7, UPT, UPT, UR5, 0x1000, URZ ;  /* 0x0000100005077890 */ /* 0x000fe4000fffe0ff */
[----:B------:R-:W-:Y:S02]  /*0890*/  UIADD3 UR4, UPT, UPT, UR4, 0x20, URZ ;  /* 0x0000002004047890 */ /* 0x000fe4000fffe0ff */
[----:B-1----:R-:W-:Y:S02]  /*08a0*/  ULEA UR5, UR6, UR5, 0x18 ;  /* 0x0000000506057291 */ /* 0x002fe4000f8ec0ff */
[----:B------:R-:W-:-:S04]  /*08b0*/  ULEA UR7, UR6, UR7, 0x18 ;  /* 0x0000000706077291 */ /* 0x000fc8000f8ec0ff */
[----:B0-----:R-:W-:Y:S01]  /*08c0*/  LEA R8, R52, UR5, 0x9 ;  /* 0x0000000534087c11 */ /* 0x001fe2000f8e48ff */
[----:B------:R-:W-:-:S03]  /*08d0*/  UMOV UR5, 0x100 ;  /* 0x0000010000057882 */ /* 0x000fc60000000000 */
[----:B------:R-:W-:Y:S01]  /*08e0*/  IADD3 R8, PT, PT, R8, 0x100, RZ ;  /* 0x0000010008087810 */ /* 0x000fe20007ffe0ff */
[----:B--2---:R-:W-:Y:S04]  /*08f0*/  STS [R48+0xe00], R68 ;  /* 0x000e004430007388 */ /* 0x004fe80000000800 */
[----:B----4-:R0:W-:Y:S04]  /*0900*/  STS [R48+0xa00], R3 ;  /* 0x000a000330007388 */ /* 0x0101e80000000800 */
[----:B-----5:R-:W-:Y:S04]  /*0910*/  STS [R48+0xb00], R22 ;  /* 0x000b001630007388 */ /* 0x020fe80000000800 */
[----:B------:R-:W-:Y:S01]  /*0920*/  STS [R48+0xc00], R24 ;  /* 0x000c001830007388 */ /* 0x000fe20000000800 */
[----:B0-----:R-:W0:Y:S03]  /*0930*/  LDC R3, c[0x0][0x380] ;  /* 0x0000e000ff037b82 */ /* 0x001e260000000800 */
[----:B------:R-:W-:Y:S04]  /*0940*/  STS [R48+0xd00], R13 ;  /* 0x000d000d30007388 */ /* 0x000fe80000000800 */
[----:B---3--:R1:W-:Y:S04]  /*0950*/  STS [R48+0xf00], R9 ;  /* 0x000f000930007388 */ /* 0x0083e80000000800 */
[----:B------:R2:W-:Y:S04]  /*0960*/  STS [R2], R66 ;  /* 0x0000004202007388 */ /* 0x0005e80000000800 */
[----:B------:R2:W-:Y:S04]  /*0970*/  STS [R2+0x100], R30 ;  /* 0x0001001e02007388 */ /* 0x0005e80000000800 */
        /* <DEDUP_REMOVED lines=13> */
[----:B------:R2:W-:Y:S01]  /*0a50*/  STS [R2+0xf00], R15 ;  /* 0x000f000f02007388 */ /* 0x0005e20000000800 */
[----:B-1----:R-:W-:Y:S01]  /*0a60*/  LEA R9, R53, UR7, 0x4 ;  /* 0x0000000735097c11 */ /* 0x002fe2000f8e20ff */
[----:B------:R-:W-:Y:S01]  /*0a70*/  BAR.SYNC.DEFER_BLOCKING 0x0 ;  /* 0x0000000000007b1d */ /* 0x000fe20000010000 */
[----:B0-----:R-:W-:-:S02]  /*0a80*/  ISETP.LE.U32.AND P1, PT, R3, UR4, PT ;  /* 0x0000000403007c0c */ /* 0x001fc4000bf23070 */
[----:B------:R-:W-:-:S11]  /*0a90*/  IADD3 R9, PT, PT, R9, 0x80, RZ ;  /* 0x0000008009097810 */ /* 0x000fd60007ffe0ff */
.L_x_1:
[----:B--2---:R-:W-:Y:S01]  /*0aa0*/  LDS.128 R24, [R8+-0x100] ;  /* 0xffff000008187984 */ /* 0x004fe20000000c00 */
[----:B------:R-:W-:-:S03]  /*0ab0*/  UIADD3 UR5, UPT, UPT, UR5, 0x20, URZ ;  /* 0x0000002005057890 */ /* 0x000fc6000fffe0ff */
[----:B------:R-:W0:Y:S01]  /*0ac0*/  LDS.128 R20, [R9+-0x80] ;  /* 0xffff800009147984 */ /* 0x000e220000000c00 */
[----:B------:R-:W-:-:S03]  /*0ad0*/  UISETP.NE.AND UP0, UPT, UR5, 0x180, UPT ;  /* 0x000001800500788c */ /* 0x000fc6000bf05270 */
[----:B------:R-:W1:Y:S04]  /*0ae0*/  LDS.128 R28, [R8+-0x80] ;  /* 0xffff8000081c7984 */ /* 0x000e680000000c00 */
[----:B------:R-:W2:Y:S04]  /*0af0*/  LDS.128 R12, [R8] ;  /* 0x00000000080c7984 */ /* 0x000ea80000000c00 */
[----:B------:R-:W3:Y:S01]  /*0b00*/  LDS.128 R16, [R8+0x80] ;  /* 0x0000800008107984 */ /* 0x000ee20000000c00 */
[C---:B0-----:R-:W-:Y:S01]  /*0b10*/  FFMA R39, R24.reuse, R20, R35 ;  /* 0x0000001418277223 */ /* 0x041fe20000000023 */
[C---:B------:R-:W-:Y:S01]  /*0b20*/  FFMA R66, R24.reuse, R21, R32 ;  /* 0x0000001518427223 */ /* 0x040fe20000000020 */
[C---:B------:R-:W-:Y:S01]  /*0b30*/  FFMA R69, R24.reuse, R22, R33 ;  /* 0x0000001618457223 */ /* 0x040fe20000000021 */
[----:B------:R-:W-:Y:S01]  /*0b40*/  FFMA R58, R24, R23, R58 ;  /* 0x00000017183a7223 */ /* 0x000fe2000000003a */
[CC--:B-1----:R-:W-:Y:S01]  /*0b50*/  FFMA R24, R28.reuse, R21.reuse, R34 ;  /* 0x000000151c187223 */ /* 0x0c2fe20000000022 */
[C---:B------:R-:W-:Y:S01]  /*0b60*/  FFMA R61, R28.reuse, R20, R61 ;  /* 0x000000141c3d7223 */ /* 0x040fe2000000003d */
[----:B------:R-:W0:Y:S01]  /*0b70*/  LDS.128 R32, [R9] ;  /* 0x0000000009207984 */ /* 0x000e220000000c00 */
[----:B------:R-:W-:Y:S01]  /*0b80*/  FFMA R59, R28, R22, R59 ;  /* 0x000000161c3b7223 */ /* 0x000fe2000000003b */
[C---:B--2---:R-:W-:Y:S01]  /*0b90*/  FFMA R65, R12.reuse, R20, R65 ;  /* 0x000000140c417223 */ /* 0x044fe20000000041 */
[C---:B------:R-:W-:Y:S01]  /*0ba0*/  FFMA R60, R12.reuse, R21, R60 ;  /* 0x000000150c3c7223 */ /* 0x040fe2000000003c */
[C---:B------:R-:W-:Y:S01]  /*0bb0*/  FFMA R63, R12.reuse, R22, R63 ;  /* 0x000000160c3f7223 */ /* 0x040fe2000000003f */
[-C--:B------:R-:W-:Y:S01]  /*0bc0*/  FFMA R64, R12, R23.reuse, R64 ;  /* 0x000000170c407223 */ /* 0x080fe20000000040 */
[----:B---3--:R-:W-:Y:S01]  /*0bd0*/  FFMA R20, R16, R20, R67 ;  /* 0x0000001410147223 */ /* 0x008fe20000000043 */
[----:B------:R-:W-:Y:S01]  /*0be0*/  FFMA R28, R28, R23, R62 ;  /* 0x000000171c1c7223 */ /* 0x000fe2000000003e */
[C---:B------:R-:W-:Y:S01]  /*0bf0*/  FFMA R12, R16.reuse, R21, R36 ;  /* 0x00000015100c7223 */ /* 0x040fe20000000024 */
[C---:B------:R-:W-:Y:S01]  /*0c00*/  FFMA R67, R16.reuse, R22, R37 ;  /* 0x0000001610437223 */ /* 0x040fe20000000025 */
[----:B------:R-:W-:Y:S01]  /*0c10*/  FFMA R16, R16, R23, R38 ;  /* 0x0000001710107223 */ /* 0x000fe20000000026 */
[C---:B0-----:R-:W-:Y:S01]  /*0c20*/  FFMA R62, R32.reuse, R25, R39 ;  /* 0x00000019203e7223 */ /* 0x041fe20000000027 */
[C---:B------:R-:W-:Y:S01]  /*0c30*/  FFMA R66, R25.reuse, R33, R66 ;  /* 0x0000002119427223 */ /* 0x040fe20000000042 */
[----:B------:R-:W0:Y:S01]  /*0c40*/  LDS.128 R36, [R9+0x80] ;  /* 0x0000800009247984 */ /* 0x000e220000000c00 */
[CC--:B------:R-:W-:Y:S01]  /*0c50*/  FFMA R69, R25.reuse, R34.reuse, R69 ;  /* 0x0000002219457223 */ /* 0x0c0fe20000000045 */
[----:B------:R-:W-:Y:S01]  /*0c60*/  FFMA R58, R25, R35, R58 ;  /* 0x00000023193a7223 */ /* 0x000fe2000000003a */
[C---:B------:R-:W-:Y:S01]  /*0c70*/  FFMA R61, R32.reuse, R29, R61 ;  /* 0x0000001d203d7223 */ /* 0x040fe2000000003d */
[C---:B------:R-:W-:Y:S01]  /*0c80*/  FFMA R25, R29.reuse, R33, R24 ;  /* 0x000000211d197223 */ /* 0x040fe20000000018 */
[CC--:B------:R-:W-:Y:S01]  /*0c90*/  FFMA R59, R29.reuse, R34.reuse, R59 ;  /* 0x000000221d3b7223 */ /* 0x0c0fe2000000003b */
[----:B------:R-:W-:Y:S01]  /*0ca0*/  FFMA R28, R29, R35, R28 ;  /* 0x000000231d1c7223 */ /* 0x000fe2000000001c */
[C---:B------:R-:W-:Y:S01]  /*0cb0*/  FFMA R65, R32.reuse, R13, R65 ;  /* 0x0000000d20417223 */ /* 0x040fe20000000041 */
[C---:B------:R-:W-:Y:S01]  /*0cc0*/  FFMA R29, R13.reuse, R33, R60 ;  /* 0x000000210d1d7223 */ /* 0x040fe2000000003c */
[CC--:B------:R-:W-:Y:S01]  /*0cd0*/  FFMA R63, R13.reuse, R34.reuse, R63 ;  /* 0x000000220d3f7223 */ /* 0x0c0fe2000000003f */
[----:B------:R-:W-:Y:S01]  /*0ce0*/  FFMA R64, R13, R35, R64 ;  /* 0x000000230d407223 */ /* 0x000fe20000000040 */
[----:B------:R-:W-:Y:S01]  /*0cf0*/  FFMA R13, R32, R17, R20 ;  /* 0x00000011200d7223 */ /* 0x000fe20000000014 */
[C---:B------:R-:W-:Y:S01]  /*0d00*/  FFMA R33, R17.reuse, R33, R12 ;  /* 0x0000002111217223 */ /* 0x040fe2000000000c */
[----:B------:R-:W1:Y:S01]  /*0d10*/  LDS.128 R20, [R9+0x100] ;  /* 0x0001000009147984 */ /* 0x000e620000000c00 */
[C---:B------:R-:W-:Y:S01]  /*0d20*/  FFMA R67, R17.reuse, R34, R67 ;  /* 0x0000002211437223 */ /* 0x040fe20000000043 */
[----:B------:R-:W-:Y:S01]  /*0d30*/  FFMA R16, R17, R35, R16 ;  /* 0x0000002311107223 */ /* 0x000fe20000000010 */
[C---:B0-----:R-:W-:Y:S01]  /*0d40*/  FFMA R24, R30.reuse, R37, R25 ;  /* 0x000000251e187223 */ /* 0x041fe20000000019 */
[----:B------:R-:W-:Y:S01]  /*0d50*/  FFMA R28, R30, R39, R28 ;  /* 0x000000271e1c7223 */ /* 0x000fe2000000001c */
[----:B------:R-:W-:Y:S01]  /*0d60*/  FFMA R65, R36, R14, R65 ;  /* 0x0000000e24417223 */ /* 0x000fe20000000041 */
[C---:B------:R-:W-:Y:S01]  /*0d70*/  FFMA R12, R14.reuse, R37, R29 ;  /* 0x000000250e0c7223 */ /* 0x040fe2000000001d */
[C---:B------:R-:W-:Y:S01]  /*0d80*/  FFMA R63, R14.reuse, R38, R63 ;  /* 0x000000260e3f7223 */ /* 0x040fe2000000003f */
[----:B------:R-:W-:Y:S01]  /*0d90*/  FFMA R64, R14, R39, R64 ;  /* 0x000000270e407223 */ /* 0x000fe20000000040 */
[----:B------:R-:W-:Y:S01]  /*0da0*/  FFMA R17, R36, R26, R62 ;  /* 0x0000001a24117223 */ /* 0x000fe2000000003e */
[C---:B------:R-:W-:Y:S01]  /*0db0*/  FFMA R66, R26.reuse, R37, R66 ;  /* 0x000000251a427223 */ /* 0x040fe20000000042 */
[C---:B------:R-:W-:Y:S01]  /*0dc0*/  FFMA R69, R26.reuse, R38, R69 ;  /* 0x000000261a457223 */ /* 0x040fe20000000045 */
[----:B------:R-:W-:Y:S01]  /*0dd0*/  FFMA R58, R26, R39, R58 ;  /* 0x000000271a3a7223 */ /* 0x000fe2000000003a */
[----:B------:R-:W-:Y:S01]  /*0de0*/  FFMA R61, R36, R30, R61 ;  /* 0x0000001e243d7223 */ /* 0x000fe2000000003d */
[----:B------:R-:W-:Y:S01]  /*0df0*/  FFMA R59, R30, R38, R59 ;  /* 0x000000261e3b7223 */ /* 0x000fe2000000003b */
[----:B------:R-:W-:Y:S01]  /*0e00*/  FFMA R13, R36, R18, R13 ;  /* 0x00000012240d7223 */ /* 0x000fe2000000000d */
[C---:B------:R-:W-:Y:S01]  /*0e10*/  FFMA R14, R18.reuse, R37, R33 ;  /* 0x00000025120e7223 */ /* 0x040fe20000000021 */
[C---:B------:R-:W-:Y:S01]  /*0e20*/  FFMA R67, R18.reuse, R38, R67 ;  /* 0x0000002612437223 */ /* 0x040fe20000000043 */
[----:B------:R-:W-:Y:S01]  /*0e30*/  FFMA R16, R18, R39, R16 ;  /* 0x0000002712107223 */ /* 0x000fe20000000010 */
[C---:B-1----:R-:W-:Y:S01]  /*0e40*/  FFMA R33, R20.reuse, R27, R17 ;  /* 0x0000001b14217223 */ /* 0x042fe20000000011 */
[C---:B------:R-:W-:Y:S01]  /*0e50*/  FFMA R66, R27.reuse, R21, R66 ;  /* 0x000000151b427223 */ /* 0x040fe20000000042 */
[CC--:B------:R-:W-:Y:S01]  /*0e60*/  FFMA R69, R27.reuse, R22.reuse, R69 ;  /* 0x000000161b457223 */ /* 0x0c0fe20000000045 */
[----:B------:R-:W-:Y:S01]  /*0e70*/  FFMA R58, R27, R23, R58 ;  /* 0x000000171b3a7223 */ /* 0x000fe2000000003a */
[C---:B------:R-:W-:Y:S01]  /*0e80*/  FFMA R61, R20.reuse, R31, R61 ;  /* 0x0000001f143d7223 */ /* 0x040fe2000000003d */
[C---:B------:R-:W-:Y:S01]  /*0e90*/  FFMA R32, R31.reuse, R21, R24 ;  /* 0x000000151f207223 */ /* 0x040fe20000000018 */
[CC--:B------:R-:W-:Y:S01]  /*0ea0*/  FFMA R59, R31.reuse, R22.reuse, R59 ;  /* 0x000000161f3b7223 */ /* 0x0c0fe2000000003b */
[----:B------:R-:W-:Y:S01]  /*0eb0*/  FFMA R34, R31, R23, R28 ;  /* 0x000000171f227223 */ /* 0x000fe2000000001c */
[----:B------:R-:W-:Y:S01]  /*0ec0*/  LDS.128 R24, [R9+0x180] ;  /* 0x0001800009187984 */ /* 0x000fe20000000c00 */
[C---:B------:R-:W-:Y:S01]  /*0ed0*/  FFMA R65, R20.reuse, R15, R65 ;  /* 0x0000000f14417223 */ /* 0x040fe20000000041 */
[C---:B------:R-:W-:Y:S01]  /*0ee0*/  FFMA R36, R15.reuse, R21, R12 ;  /* 0x000000150f247223 */ /* 0x040fe2000000000c */
[CC--:B------:R-:W-:Y:S01]  /*0ef0*/  FFMA R63, R15.reuse, R22.reuse, R63 ;  /* 0x000000160f3f7223 */ /* 0x0c0fe2000000003f */
[----:B------:R-:W0:Y:S01]  /*0f00*/  LDS.128 R28, [R8+-0xf0] ;  /* 0xffff1000081c7984 */ /* 0x000e220000000c00 */
[----:B------:R-:W-:Y:S01]  /*0f10*/  FFMA R64, R15, R23, R64 ;  /* 0x000000170f407223 */ /* 0x000fe20000000040 */
[----:B------:R-:W-:Y:S01]  /*0f20*/  FFMA R35, R20, R19, R13 ;  /* 0x0000001314237223 */ /* 0x000fe2000000000d */
[C---:B------:R-:W-:Y:S01]  /*0f30*/  FFMA R38, R19.reuse, R21, R14 ;  /* 0x0000001513267223 */ /* 0x040fe2000000000e */
[C---:B------:R-:W-:Y:S01]  /*0f40*/  FFMA R67, R19.reuse, R22, R67 ;  /* 0x0000001613437223 */ /* 0x040fe20000000043 */
[----:B------:R-:W1:Y:S01]  /*0f50*/  LDS.128 R12, [R8+-0x70] ;  /* 0xffff9000080c7984 */ /* 0x000e620000000c00 */
[----:B------:R-:W-:-:S03]  /*0f60*/  FFMA R60, R19, R23, R16 ;  /* 0x00000017133c7223 */ /* 0x000fc60000000010 */
[----:B------:R-:W2:Y:S04]  /*0f70*/  LDS.128 R20, [R8+0x90] ;  /* 0x0000900008147984 */ /* 0x000ea80000000c00 */
[----:B------:R3:W4:Y:S02]  /*0f80*/  LDS.128 R16, [R8+0x10] ;  /* 0x0000100008107984 */ /* 0x0007240000000c00 */
[----:B---3--:R-:W-:Y:S01]  /*0f90*/  IADD3 R8, PT, PT, R8, 0x20, RZ ;  /* 0x0000002008087810 */ /* 0x008fe20007ffe0ff */
[C---:B0-----:R-:W-:Y:S01]  /*0fa0*/  FFMA R37, R28.reuse, R24, R33 ;  /* 0x000000181c257223 */ /* 0x041fe20000000021 */
[C---:B------:R-:W-:Y:S01]  /*0fb0*/  FFMA R66, R28.reuse, R25, R66 ;  /* 0x000000191c427223 */ /* 0x040fe20000000042 */
[C---:B------:R-:W-:Y:S01]  /*0fc0*/  FFMA R69, R28.reuse, R26, R69 ;  /* 0x0000001a1c457223 */ /* 0x040fe20000000045 */
[----:B------:R-:W-:Y:S01]  /*0fd0*/  FFMA R58, R28, R27, R58 ;  /* 0x0000001b1c3a7223 */ /* 0x000fe2000000003a */
[C---:B-1----:R-:W-:Y:S01]  /*0fe0*/  FFMA R61, R12.reuse, R24, R61 ;  /* 0x000000180c3d7223 */ /* 0x042fe2000000003d */
[C---:B------:R-:W-:Y:S01]  /*0ff0*/  FFMA R28, R12.reuse, R25, R32 ;  /* 0x000000190c1c7223 */ /* 0x040fe20000000020 */
[C---:B------:R-:W-:Y:S01]  /*1000*/  FFMA R59, R12.reuse, R26, R59 ;  /* 0x0000001a0c3b7223 */ /* 0x040fe2000000003b */
[-C--:B------:R-:W-:Y:S01]  /*1010*/  FFMA R12, R12, R27.reuse, R34 ;  /* 0x0000001b0c0c7223 */ /* 0x080fe20000000022 */
[C---:B--2---:R-:W-:Y:S01]  /*1020*/  FFMA R39, R20.reuse, R24, R35 ;  /* 0x0000001814277223 */ /* 0x044fe20000000023 */
[C---:B------:R-:W-:Y:S01]  /*1030*/  FFMA R67, R20.reuse, R26, R67 ;  /* 0x0000001a14437223 */ /* 0x040fe20000000043 */
[----:B------:R-:W0:Y:S01]  /*1040*/  LDS.128 R32, [R9+0x200] ;  /* 0x0002000009207984 */ /* 0x000e220000000c00 */
[----:B------:R-:W-:Y:S01]  /*1050*/  FFMA R60, R20, R27, R60 ;  /* 0x0000001b143c7223 */ /* 0x000fe2000000003c */
[C---:B----4-:R-:W-:Y:S01]  /*1060*/  FFMA R65, R16.reuse, R24, R65 ;  /* 0x0000001810417223 */ /* 0x050fe20000000041 */
[C---:B------:R-:W-:Y:S01]  /*1070*/  FFMA R36, R16.reuse, R25, R36 ;  /* 0x0000001910247223 */ /* 0x040fe20000000024 */
[C---:B------:R-:W-:Y:S01]  /*1080*/  FFMA R63, R16.reuse, R26, R63 ;  /* 0x0000001a103f7223 */ /* 0x040fe2000000003f */
[----:B------:R-:W-:Y:S01]  /*1090*/  FFMA R64, R16, R27, R64 ;  /* 0x0000001b10407223 */ /* 0x000fe20000000040 */
[----:B------:R-:W-:-:S02]  /*10a0*/  FFMA R16, R20, R25, R38 ;  /* 0x0000001914107223 */ /* 0x000fc40000000026 */
[----:B------:R-:W1:Y:S01]  /*10b0*/  LDS.128 R24, [R9+0x280] ;  /* 0x0002800009187984 */ /* 0x000e620000000c00 */
[C---:B0-----:R-:W-:Y:S01]  /*10c0*/  FFMA R20, R32.reuse, R29, R37 ;  /* 0x0000001d20147223 */ /* 0x041fe20000000025 */
[C---:B------:R-:W-:Y:S01]  /*10d0*/  FFMA R66, R29.reuse, R33, R66 ;  /* 0x000000211d427223 */ /* 0x040fe20000000042 */
        /* <DEDUP_REMOVED lines=12> */
[----:B------:R0:W2:Y:S01]  /*11a0*/  LDS.128 R36, [R9+0x300] ;  /* 0x0003000009247984 */ /* 0x0000a20000000c00 */
[C---:B------:R-:W-:Y:S01]  /*11b0*/  FFMA R67, R21.reuse, R34, R67 ;  /* 0x0000002215437223 */ /* 0x040fe20000000043 */
[----:B------:R-:W-:Y:S01]  /*11c0*/  FFMA R60, R21, R35, R60 ;  /* 0x00000023153c7223 */ /* 0x000fe2000000003c */
[----:B-1----:R-:W-:Y:S01]  /*11d0*/  FFMA R61, R24, R14, R61 ;  /* 0x0000000e183d7223 */ /* 0x002fe2000000003d */
[C---:B------:R-:W-:Y:S01]  /*11e0*/  FFMA R34, R14.reuse, R25, R29 ;  /* 0x000000190e227223 */ /* 0x040fe2000000001d */
[----:B------:R-:W-:Y:S01]  /*11f0*/  FFMA R59, R14, R26, R59 ;  /* 0x0000001a0e3b7223 */ /* 0x000fe2000000003b */
[----:B------:R-:W-:Y:S01]  /*1200*/  FFMA R35, R24, R30, R20 ;  /* 0x0000001e18237223 */ /* 0x000fe20000000014 */
[----:B------:R-:W-:Y:S01]  /*1210*/  FFMA R14, R14, R27, R12 ;  /* 0x0000001b0e0e7223 */ /* 0x000fe2000000000c */
[C---:B------:R-:W-:Y:S01]  /*1220*/  FFMA R65, R24.reuse, R18, R65 ;  /* 0x0000001218417223 */ /* 0x040fe20000000041 */
[----:B------:R-:W-:Y:S01]  /*1230*/  FFMA R17, R24, R22, R17 ;  /* 0x0000001618117223 */ /* 0x000fe20000000011 */
[-C--:B------:R-:W-:Y:S01]  /*1240*/  FFMA R66, R30, R25.reuse, R66 ;  /* 0x000000191e427223 */ /* 0x080fe20000000042 */
[-C--:B------:R-:W-:Y:S01]  /*1250*/  FFMA R12, R18, R25.reuse, R13 ;  /* 0x00000019120c7223 */ /* 0x080fe2000000000d */
[----:B------:R-:W-:Y:S01]  /*1260*/  FFMA R16, R22, R25, R33 ;  /* 0x0000001916107223 */ /* 0x000fe20000000021 */
[-C--:B------:R-:W-:Y:S01]  /*1270*/  FFMA R69, R30, R26.reuse, R69 ;  /* 0x0000001a1e457223 */ /* 0x080fe20000000045 */
[-C--:B------:R-:W-:Y:S01]  /*1280*/  FFMA R63, R18, R26.reuse, R63 ;  /* 0x0000001a123f7223 */ /* 0x080fe2000000003f */
[----:B------:R-:W-:Y:S01]  /*1290*/  FFMA R13, R22, R26, R67 ;  /* 0x0000001a160d7223 */ /* 0x000fe20000000043 */
[-C--:B------:R-:W-:Y:S01]  /*12a0*/  FFMA R58, R30, R27.reuse, R58 ;  /* 0x0000001b1e3a7223 */ /* 0x080fe2000000003a */
[-C--:B------:R-:W-:Y:S01]  /*12b0*/  FFMA R64, R18, R27.reuse, R64 ;  /* 0x0000001b12407223 */ /* 0x080fe20000000040 */
[----:B------:R-:W-:Y:S01]  /*12c0*/  FFMA R22, R22, R27, R60 ;  /* 0x0000001b16167223 */ /* 0x000fe2000000003c */
[----:B0-----:R-:W-:Y:S01]  /*12d0*/  IADD3 R9, PT, PT, R9, 0x400, RZ ;  /* 0x0000040009097810 */ /* 0x001fe20007ffe0ff */
[C---:B--2---:R-:W-:Y:S01]  /*12e0*/  FFMA R35, R36.reuse, R31, R35 ;  /* 0x0000001f24237223 */ /* 0x044fe20000000023 */
[C---:B------:R-:W-:Y:S01]  /*12f0*/  FFMA R61, R36.reuse, R15, R61 ;  /* 0x0000000f243d7223 */ /* 0x040fe2000000003d */
[C---:B------:R-:W-:Y:S01]  /*1300*/  FFMA R65, R36.reuse, R19, R65 ;  /* 0x0000001324417223 */ /* 0x040fe20000000041 */
[----:B------:R-:W-:Y:S01]  /*1310*/  FFMA R67, R36, R23, R17 ;  /* 0x0000001724437223 */ /* 0x000fe20000000011 */
[-C--:B------:R-:W-:Y:S01]  /*1320*/  FFMA R32, R31, R37.reuse, R66 ;  /* 0x000000251f207223 */ /* 0x080fe20000000042 */
[-C--:B------:R-:W-:Y:S01]  /*1330*/  FFMA R34, R15, R37.reuse, R34 ;  /* 0x000000250f227223 */ /* 0x080fe20000000022 */
[-C--:B------:R-:W-:Y:S01]  /*1340*/  FFMA R60, R19, R37.reuse, R12 ;  /* 0x00000025133c7223 */ /* 0x080fe2000000000c */
        /* <DEDUP_REMOVED lines=9> */
[----:B------:R-:W-:Y:S06]  /*13e0*/  BRA.U UP0, `(.L_x_1) ;  /* 0xfffffff500ac7547 */ /* 0x000fec000b83ffff */
[----:B------:R-:W-:Y:S01]  /*13f0*/  BAR.SYNC.DEFER_BLOCKING 0x0 ;  /* 0x0000000000007b1d */ /* 0x000fe20000010000 */
[----:B------:R-:W-:Y:S01]  /*1400*/  IADD3 R54, P0, PT, R54, 0x80, RZ ;  /* 0x0000008036367810 */ /* 0x000fe20007f1e0ff */
[----:B------:R-:W-:-:S03]  /*1410*/  IMAD.WIDE R56, R49, 0x4, R56 ;  /* 0x0000000431387825 */ /* 0x000fc600078e0238 */
[----:B------:R-:W-:Y:S01]  /*1420*/  IADD3.X R55, PT, PT, RZ, R55, RZ, P0, !PT ;  /* 0x00000037ff377210 */ /* 0x000fe200007fe4ff */
[----:B------:R-:W-:Y:S08]  /*1430*/  @!P1 BRA `(.L_x_2) ;  /* 0xffffffec00e09947 */ /* 0x000ff0000383ffff */
.L_x_0:
[----:B------:R-:W0:Y:S01]  /*1440*/  LDCU.64 UR4, c[0x0][0x3a0] ;  /* 0x00007400ff0477ac */ /* 0x000e220008000a00 */
[----:B------:R-:W-:Y:S01]  /*1450*/  IMAD R0, R52, R3, R53 ;  /* 0x0000000334007224 */ /* 0x000fe200078e0235 */
[----:B------:R-:W1:Y:S04]  /*1460*/  LDCU UR6, c[0x0][0x398] ;  /* 0x00007300ff0677ac */ /* 0x000e680008000800 */
[----:B------:R-:W-:Y:S01]  /*1470*/  SHF.L.U32 R0, R0, 0x2, RZ ;  /* 0x0000000200007819 */ /* 0x000fe200000006ff */
[----:B------:R-:W2:Y:S03]  /*1480*/  LDCU UR7, c[0x0][0x384] ;  /* 0x00007080ff0777ac */ /* 0x000ea60008000800 */
[----:B------:R-:W-:-:S04]  /*1490*/  IADD3 R2, P0, PT, R51, R0, RZ ;  /* 0x0000000033027210 */ /* 0x000fc80007f1e0ff */
[----:B------:R-:W-:Y:S02]  /*14a0*/  IADD3.X R5, PT, PT, RZ, RZ, RZ, P0, !PT ;  /* 0x000000ffff057210 */ /* 0x000fe400007fe4ff */
[----:B0-----:R-:W-:-:S04]  /*14b0*/  LEA R4, P0, R2, UR4, 0x2 ;  /* 0x0000000402047c11 */ /* 0x001fc8000f8010ff */
[----:B------:R-:W-:-:S05]  /*14c0*/  LEA.HI.X R5, R2, UR5, R5, 0x2, P0 ;  /* 0x0000000502057c11 */ /* 0x000fca00080f1405 */
[----:B------:R-:W1:Y:S04]  /*14d0*/  LDG.E R2, desc[UR10][R4.64] ;  /* 0x0000000a04027981 */ /* 0x000e68000c1e1900 */
[----:B------:R-:W3:Y:S04]  /*14e0*/  LDG.E R6, desc[UR10][R4.64+0x4] ;  /* 0x0000040a04067981 */ /* 0x000ee8000c1e1900 */
[----:B------:R-:W4:Y:S04]  /*14f0*/  LDG.E R8, desc[UR10][R4.64+0x8] ;  /* 0x0000080a04087981 */ /* 0x000f28000c1e1900 */
[----:B------:R-:W5:Y:S01]  /*1500*/  LDG.E R9, desc[UR10][R4.64+0xc] ;  /* 0x00000c0a04097981 */ /* 0x000f62000c1e1900 */
[----:B------:R-:W-:-:S04]  /*1510*/  IADD3 R0, PT, PT, R0, R3, RZ ;  /* 0x0000000300007210 */ /* 0x000fc80007ffe0ff */
[----:B------:R-:W-:-:S04]  /*1520*/  IADD3 R10, P0, PT, R51, R0, RZ ;  /* 0x00000000330a7210 */ /* 0x000fc80007f1e0ff */
[----:B------:R-:W-:Y:S01]  /*1530*/  IADD3.X R15, PT, PT, RZ, RZ, RZ, P0, !PT ;  /* 0x000000ffff0f7210 */ /* 0x000fe200007fe4ff */
[----:B-1----:R-:W-:Y:S01]  /*1540*/  FMUL R2, R2, UR6 ;  /* 0x0000000602027c20 */ /* 0x002fe20008400000 */
[----:B---3--:R-:W-:Y:S01]  /*1550*/  FMUL R7, R6, UR6 ;  /* 0x0000000606077c20 */ /* 0x008fe20008400000 */
[----:B------:R-:W-:Y:S02]  /*1560*/  LEA R6, P0, R10, UR4, 0x2 ;  /* 0x000000040a067c11 */ /* 0x000fe4000f8010ff */
[----:B--2---:R-:W-:Y:S01]  /*1570*/  FFMA R35, R35, UR7, R2 ;  /* 0x0000000723237c23 */ /* 0x004fe20008000002 */
[----:B----4-:R-:W-:Y:S01]  /*1580*/  FMUL R8, R8, UR6 ;  /* 0x0000000608087c20 */ /* 0x010fe20008400000 */
[----:B------:R-:W-:Y:S01]  /*1590*/  FFMA R11, R32, UR7, R7 ;  /* 0x00000007200b7c23 */ /* 0x000fe20008000007 */
[----:B------:R-:W-:Y:S02]  /*15a0*/  LEA.HI.X R7, R10, UR5, R15, 0x2, P0 ;  /* 0x000000050a077c11 */ /* 0x000fe400080f140f */
[----:B------:R-:W-:Y:S01]  /*15b0*/  STG.E desc[UR10][R4.64], R35 ;  /* 0x0000002304007986 */ /* 0x000fe2000c10190a */
[----:B-----5:R-:W-:Y:S01]  /*15c0*/  FMUL R9, R9, UR6 ;  /* 0x0000000609097c20 */ /* 0x020fe20008400000 */
[----:B------:R-:W-:-:S02]  /*15d0*/  FFMA R33, R33, UR7, R8 ;  /* 0x0000000721217c23 */ /* 0x000fc40008000008 */
[----:B------:R-:W-:Y:S01]  /*15e0*/  STG.E desc[UR10][R4.64+0x4], R11 ;  /* 0x0000040b04007986 */ /* 0x000fe2000c10190a */
[----:B------:R-:W-:-:S03]  /*15f0*/  FFMA R13, R58, UR7, R9 ;  /* 0x000000073a0d7c23 */ /* 0x000fc60008000009 */
[----:B------:R-:W-:Y:S04]  /*1600*/  STG.E desc[UR10][R4.64+0x8], R33 ;  /* 0x0000082104007986 */ /* 0x000fe8000c10190a */
[----:B------:R0:W-:Y:S04]  /*1610*/  STG.E desc[UR10][R4.64+0xc], R13 ;  /* 0x00000c0d04007986 */ /* 0x0001e8000c10190a */
[----:B------:R-:W2:Y:S01]  /*1620*/  LDG.E R2, desc[UR10][R6.64] ;  /* 0x0000000a06027981 */ /* 0x000ea2000c1e1900 */
[----:B------:R-:W-:-:S04]  /*1630*/  IADD3 R8, PT, PT, R0, 0x1, RZ ;  /* 0x0000000100087810 */ /* 0x000fc80007ffe0ff */
[----:B------:R-:W-:-:S04]  /*1640*/  IADD3 R9, P0, PT, R51, R8, RZ ;  /* 0x0000000833097210 */ /* 0x000fc80007f1e0ff */
[----:B------:R-:W-:Y:S02]  /*1650*/  IADD3.X R10, PT, PT, RZ, RZ, RZ, P0, !PT ;  /* 0x000000ffff0a7210 */ /* 0x000fe400007fe4ff */
[----:B------:R-:W-:-:S04]  /*1660*/  LEA R8, P0, R9, UR4, 0x2 ;  /* 0x0000000409087c11 */ /* 0x000fc8000f8010ff */
[----:B------:R-:W-:Y:S01]  /*1670*/  LEA.HI.X R9, R9, UR5, R10, 0x2, P0 ;  /* 0x0000000509097c11 */ /* 0x000fe200080f140a */
[----:B--2---:R-:W-:-:S04]  /*1680*/  FMUL R2, R2, UR6 ;  /* 0x0000000602027c20 */ /* 0x004fc80008400000 */
[----:B------:R-:W-:-:S05]  /*1690*/  FFMA R61, R61, UR7, R2 ;  /* 0x000000073d3d7c23 */ /* 0x000fca0008000002 */
[----:B------:R1:W-:Y:S04]  /*16a0*/  STG.E desc[UR10][R6.64], R61 ;  /* 0x0000003d06007986 */ /* 0x0003e8000c10190a */
[----:B------:R-:W2:Y:S01]  /*16b0*/  LDG.E R2, desc[UR10][R8.64] ;  /* 0x0000000a08027981 */ /* 0x000ea2000c1e1900 */
[----:B------:R-:W-:-:S04]  /*16c0*/  IADD3 R10, PT, PT, R0, 0x2, RZ ;  /* 0x00000002000a7810 */ /* 0x000fc80007ffe0ff */
[----:B0-----:R-:W-:-:S04]  /*16d0*/  IADD3 R5, P0, PT, R51, R10, RZ ;  /* 0x0000000a33057210 */ /* 0x001fc80007f1e0ff */
[----:B------:R-:W-:Y:S02]  /*16e0*/  IADD3.X R12, PT, PT, RZ, RZ, RZ, P0, !PT ;  /* 0x000000ffff0c7210 */ /* 0x000fe400007fe4ff */
[----:B------:R-:W-:-:S04]  /*16f0*/  LEA R4, P0, R5, UR4, 0x2 ;  /* 0x0000000405047c11 */ /* 0x000fc8000f8010ff */
[----:B------:R-:W-:Y:S01]  /*1700*/  LEA.HI.X R5, R5, UR5, R12, 0x2, P0 ;  /* 0x0000000505057c11 */ /* 0x000fe200080f140c */
[----:B--2---:R-:W-:-:S04]  /*1710*/  FMUL R11, R2, UR6 ;  /* 0x00000006020b7c20 */ /* 0x004fc80008400000 */
[----:B------:R-:W-:-:S05]  /*1720*/  FFMA R11, R34, UR7, R11 ;  /* 0x00000007220b7c23 */ /* 0x000fca000800000b */
[----:B------:R0:W-:Y:S04]  /*1730*/  STG.E desc[UR10][R8.64], R11 ;  /* 0x0000000b08007986 */ /* 0x0001e8000c10190a */
[----:B------:R-:W2:Y:S01]  /*1740*/  LDG.E R2, desc[UR10][R4.64] ;  /* 0x0000000a04027981 */ /* 0x000ea2000c1e1900 */
[----:B-1----:R-:W-:-:S04]  /*1750*/  IADD3 R6, PT, PT, R0, 0x3, RZ ;  /* 0x0000000300067810 */ /* 0x002fc80007ffe0ff */
        /* <DEDUP_REMOVED lines=8> */
[----:B------:R-:W-:-:S04]  /*17e0*/  IADD3 R0, PT, PT, R0, R3, RZ ;  /* 0x0000000300007210 */ /* 0x000fc80007ffe0ff */
[----:B0-----:R-:W-:-:S04]  /*17f0*/  IADD3 R9, P0, PT, R51, R0, RZ ;  /* 0x0000000033097210 */ /* 0x001fc80007f1e0ff */
[----:B------:R-:W-:Y:S02]  /*1800*/  IADD3.X R12, PT, PT, RZ, RZ, RZ, P0, !PT ;  /* 0x000000ffff0c7210 */ /* 0x000fe400007fe4ff */
[----:B------:R-:W-:-:S04]  /*1810*/  LEA R8, P0, R9, UR4, 0x2 ;  /* 0x0000000409087c11 */ /* 0x000fc8000f8010ff */
[----:B------:R-:W-:Y:S01]  /*1820*/  LEA.HI.X R9, R9, UR5, R12, 0x2, P0 ;  /* 0x0000000509097c11 */ /* 0x000fe200080f140c */
[----:B--2---:R-:W-:-:S04]  /*1830*/  FMUL R11, R2, UR6 ;  /* 0x00000006020b7c20 */ /* 0x004fc80008400000 */
[----:B------:R-:W-:-:S05]  /*1840*/  FFMA R11, R62, UR7, R11 ;  /* 0x000000073e0b7c23 */ /* 0x000fca000800000b */
[----:B------:R0:W-:Y:S04]  /*1850*/  STG.E desc[UR10][R6.64], R11 ;  /* 0x0000000b06007986 */ /* 0x0001e8000c10190a */
[----:B------:R-:W2:Y:S04]  /*1860*/  LDG.E R2, desc[UR10][R8.64] ;  /* 0x0000000a08027981 */ /* 0x000ea8000c1e1900 */
[----:B-1----:R-:W3:Y:S01]  /*1870*/  LDG.E R5, desc[UR10][R8.64+0x4] ;  /* 0x0000040a08057981 */ /* 0x002ee2000c1e1900 */
[----:B------:R-:W-:-:S04]  /*1880*/  IADD3 R10, PT, PT, R10, R3, RZ ;  /* 0x000000030a0a7210 */ /* 0x000fc80007ffe0ff */
[----:B------:R-:W-:-:S04]  /*1890*/  IADD3 R10, P0, PT, R51, R10, RZ ;  /* 0x0000000a330a7210 */ /* 0x000fc80007f1e0ff */
[----:B------:R-:W-:Y:S02]  /*18a0*/  IADD3.X R15, PT, PT, RZ, RZ, RZ, P0, !PT ;  /* 0x000000ffff0f7210 */ /* 0x000fe400007fe4ff */
[----:B------:R-:W-:Y:S01]  /*18b0*/  LEA R4, P0, R10, UR4, 0x2 ;  /* 0x000000040a047c11 */ /* 0x000fe2000f8010ff */
[----:B--2---:R-:W-:Y:S01]  /*18c0*/  FMUL R2, R2, UR6 ;  /* 0x0000000602027c20 */ /* 0x004fe20008400000 */
[----:B---3--:R-:W-:-:S03]  /*18d0*/  FMUL R13, R5, UR6 ;  /* 0x00000006050d7c20 */ /* 0x008fc60008400000 */
[----:B------:R-:W-:Y:S01]  /*18e0*/  FFMA R65, R65, UR7, R2 ;  /* 0x0000000741417c23 */ /* 0x000fe20008000002 */
[----:B------:R-:W-:Y:S01]  /*18f0*/  LEA.HI.X R5, R10, UR5, R15, 0x2, P0 ;  /* 0x000000050a057c11 */ /* 0x000fe200080f140f */
[----:B------:R-:W-:-:S03]  /*1900*/  FFMA R13, R60, UR7, R13 ;  /* 0x000000073c0d7c23 */ /* 0x000fc6000800000d */
[----:B------:R-:W-:Y:S04]  /*1910*/  STG.E desc[UR10][R8.64], R65 ;  /* 0x0000004108007986 */ /* 0x000fe8000c10190a */
[----:B------:R1:W-:Y:S04]  /*1920*/  STG.E desc[UR10][R8.64+0x4], R13 ;  /* 0x0000040d08007986 */ /* 0x0003e8000c10190a */
[----:B0-----:R-:W2:Y:S04]  /*1930*/  LDG.E R6, desc[UR10][R4.64] ;  /* 0x0000000a04067981 */ /* 0x001ea8000c1e1900 */
[----:B------:R-:W3:Y:S01]  /*1940*/  LDG.E R7, desc[UR10][R4.64+0x4] ;  /* 0x0000040a04077981 */ /* 0x000ee2000c1e1900 */
[----:B------:R-:W-:-:S04]  /*1950*/  IADD3 R0, PT, PT, R0, R3, RZ ;  /* 0x0000000300007210 */ /* 0x000fc80007ffe0ff */
[----:B------:R-:W-:-:S04]  /*1960*/  IADD3 R3, P0, PT, R51, R0, RZ ;  /* 0x0000000033037210 */ /* 0x000fc80007f1e0ff */
[----:B------:R-:W-:Y:S02]  /*1970*/  IADD3.X R10, PT, PT, RZ, RZ, RZ, P0, !PT ;  /* 0x000000ffff0a7210 */ /* 0x000fe400007fe4ff */
[----:B------:R-:W-:-:S04]  /*1980*/  LEA R2, P0, R3, UR4, 0x2 ;  /* 0x0000000403027c11 */ /* 0x000fc8000f8010ff */
[----:B------:R-:W-:Y:S01]  /*1990*/  LEA.HI.X R3, R3, UR5, R10, 0x2, P0 ;  /* 0x0000000503037c11 */ /* 0x000fe200080f140a */
[----:B--2---:R-:W-:Y:S01]  /*19a0*/  FMUL R6, R6, UR6 ;  /* 0x0000000606067c20 */ /* 0x004fe20008400000 */
[----:B---3--:R-:W-:-:S03]  /*19b0*/  FMUL R7, R7, UR6 ;  /* 0x0000000607077c20 */ /* 0x008fc60008400000 */
[----:B------:R-:W-:Y:S01]  /*19c0*/  FFMA R63, R63, UR7, R6 ;  /* 0x000000073f3f7c23 */ /* 0x000fe20008000006 */
[----:B-1----:R-:W-:-:S04]  /*19d0*/  FFMA R9, R64, UR7, R7 ;  /* 0x0000000740097c23 */ /* 0x002fc80008000007 */
[----:B------:R-:W-:Y:S04]  /*19e0*/  STG.E desc[UR10][R4.64], R63 ;  /* 0x0000003f04007986 */ /* 0x000fe8000c10190a */
[----:B------:R0:W-:Y:S04]  /*19f0*/  STG.E desc[UR10][R4.64+0x4], R9 ;  /* 0x0000040904007986 */ /* 0x0001e8000c10190a */
[----:B------:R-:W2:Y:S01]  /*1a00*/  LDG.E R7, desc[UR10][R2.64] ;  /* 0x0000000a02077981 */ /* 0x000ea2000c1e1900 */
[----:B------:R-:W-:-:S04]  /*1a10*/  IADD3 R6, PT, PT, R0, 0x1, RZ ;  /* 0x0000000100067810 */ /* 0x000fc80007ffe0ff */
[----:B------:R-:W-:-:S04]  /*1a20*/  IADD3 R10, P0, PT, R51, R6, RZ ;  /* 0x00000006330a7210 */ /* 0x000fc80007f1e0ff */
[----:B------:R-:W-:Y:S02]  /*1a30*/  IADD3.X R11, PT, PT, RZ, RZ, RZ, P0, !PT ;  /* 0x000000ffff0b7210 */ /* 0x000fe400007fe4ff */
[----:B------:R-:W-:Y:S01]  /*1a40*/  LEA R6, P0, R10, UR4, 0x2 ;  /* 0x000000040a067c11 */ /* 0x000fe2000f8010ff */
[----:B--2---:R-:W-:-:S03]  /*1a50*/  FMUL R8, R7, UR6 ;  /* 0x0000000607087c20 */ /* 0x004fc60008400000 */
[----:B------:R-:W-:Y:S01]  /*1a60*/  LEA.HI.X R7, R10, UR5, R11, 0x2, P0 ;  /* 0x000000050a077c11 */ /* 0x000fe200080f140b */
[----:B------:R-:W-:-:S05]  /*1a70*/  FFMA R67, R67, UR7, R8 ;  /* 0x0000000743437c23 */ /* 0x000fca0008000008 */
[----:B------:R1:W-:Y:S04]  /*1a80*/  STG.E desc[UR10][R2.64], R67 ;  /* 0x0000004302007986 */ /* 0x0003e8000c10190a */
[----:B------:R-:W2:Y:S01]  /*1a90*/  LDG.E R8, desc[UR10][R6.64] ;  /* 0x0000000a06087981 */ /* 0x000ea2000c1e1900 */
[----:B0-----:R-:W-:-:S04]  /*1aa0*/  IADD3 R4, PT, PT, R0, 0x2, RZ ;  /* 0x0000000200047810 */ /* 0x001fc80007ffe0ff */
        /* <DEDUP_REMOVED lines=9> */
[----:B------:R-:W-:-:S04]  /*1b40*/  IADD3 R0, P0, PT, R51, R0, RZ ;  /* 0x0000000033007210 */ /* 0x000fc80007f1e0ff */
[----:B-1----:R-:W-:Y:S02]  /*1b50*/  IADD3.X R3, PT, PT, RZ, RZ, RZ, P0, !PT ;  /* 0x000000ffff037210 */ /* 0x002fe400007fe4ff */
[----:B------:R-:W-:-:S04]  /*1b60*/  LEA R2, P0, R0, UR4, 0x2 ;  /* 0x0000000400027c11 */ /* 0x000fc8000f8010ff */
[----:B------:R-:W-:Y:S01]  /*1b70*/  LEA.HI.X R3, R0, UR5, R3, 0x2, P0 ;  /* 0x0000000500037c11 */ /* 0x000fe200080f1403 */
[----:B--2---:R-:W-:-:S04]  /*1b80*/  FMUL R8, R8, UR6 ;  /* 0x0000000608087c20 */ /* 0x004fc80008400000 */
[----:B------:R-:W-:-:S05]  /*1b90*/  FFMA R37, R37, UR7, R8 ;  /* 0x0000000725257c23 */ /* 0x000fca0008000008 */
[----:B------:R-:W-:Y:S04]  /*1ba0*/  STG.E desc[UR10][R4.64], R37 ;  /* 0x0000002504007986 */ /* 0x000fe8000c10190a */
[----:B------:R-:W0:Y:S02]  /*1bb0*/  LDG.E R0, desc[UR10][R2.64] ;  /* 0x0000000a02007981 */ /* 0x000e24000c1e1900 */
[----:B0-----:R-:W-:-:S04]  /*1bc0*/  FMUL R7, R0, UR6 ;  /* 0x0000000600077c20 */ /* 0x001fc80008400000 */
[----:B------:R-:W-:-:S05]  /*1bd0*/  FFMA R7, R38, UR7, R7 ;  /* 0x0000000726077c23 */ /* 0x000fca0008000007 */
[----:B------:R-:W-:Y:S01]  /*1be0*/  STG.E desc[UR10][R2.64], R7 ;  /* 0x0000000702007986 */ /* 0x000fe2000c10190a */
[----:B------:R-:W-:Y:S05]  /*1bf0*/  EXIT ;  /* 0x000000000000794d */ /* 0x000fea0003800000 */
.L_x_3:
[----:B------:R-:W-:-:S00]  /*1c00*/  BRA `(.L_x_3) ;  /* 0xfffffffc00fc7947 */ /* 0x000fc0000383ffff */
[----:B------:R-:W-:-:S00]  /*1c10*/  NOP ;  /* 0x0000000000007918 */ /* 0x000fc00000000000 */
        /* <DEDUP_REMOVED lines=14> */
.L_x_4:


//--------------------- .nv.shared._Z18sgemm2DBlocktilingifPKfS0_fPf --------------------------
	.section	.nv.shared._Z18sgemm2DBlocktilingifPKfS0_fPf,"aw",@nobits
	.sectionflags	@""
	.align	4
.nv.shared._Z18sgemm2DBlocktilingifPKfS0_fPf:
	.zero		9216


//--------------------- .nv.shared.reserved.0     --------------------------
	.section	.nv.shared.reserved.0,"aw",@nobits
	.weak		__nv_reservedSMEM_offset_0_alias
	.size		__nv_reservedSMEM_offset_0_alias, 0, 64
	.other		__nv_reservedSMEM_offset_0_alias,@"STO_CUDA_RESERVED_SHARED STV_DEFAULT"
__nv_reservedSMEM_offset_0_alias:
	.zero		0
	.zero		64


//--------------------- .nv.constant0._Z18sgemm2DBlocktilingifPKfS0_fPf --------------------------
	.section	.nv.constant0._Z18sgemm2DBlocktilingifPKfS0_fPf,"a",@progbits
	.sectionflags	@""
	.align	4
.nv.constant0._Z18sgemm2DBlocktilingifPKfS0_fPf:
	.zero		936


//--------------------- SYMBOLS --------------------------

	.type		.nv.reservedSmem.offset0,@object
	.size		.nv.reservedSmem.offset0,0x4
	.type		.nv.reservedSmem.cap,@object
	.size		.nv.reservedSmem.cap,0x4
